//
// Generated by NVIDIA NVVM Compiler
//
// Compiler Build ID: CL-36424714
// Cuda compilation tools, release 13.0, V13.0.88
// Based on NVVM 20.0.0
//

.version 9.0
.target sm_100
.address_size 64

	// .globl	_Z13kakuro_kernelPiS_S_S_S_S_S_S_iiiPVbS_

.visible .entry _Z13kakuro_kernelPiS_S_S_S_S_S_S_iiiPVbS_(
	.param .u64 .ptr .align 1 _Z13kakuro_kernelPiS_S_S_S_S_S_S_iiiPVbS__param_0,
	.param .u64 .ptr .align 1 _Z13kakuro_kernelPiS_S_S_S_S_S_S_iiiPVbS__param_1,
	.param .u64 .ptr .align 1 _Z13kakuro_kernelPiS_S_S_S_S_S_S_iiiPVbS__param_2,
	.param .u64 .ptr .align 1 _Z13kakuro_kernelPiS_S_S_S_S_S_S_iiiPVbS__param_3,
	.param .u64 .ptr .align 1 _Z13kakuro_kernelPiS_S_S_S_S_S_S_iiiPVbS__param_4,
	.param .u64 .ptr .align 1 _Z13kakuro_kernelPiS_S_S_S_S_S_S_iiiPVbS__param_5,
	.param .u64 .ptr .align 1 _Z13kakuro_kernelPiS_S_S_S_S_S_S_iiiPVbS__param_6,
	.param .u64 .ptr .align 1 _Z13kakuro_kernelPiS_S_S_S_S_S_S_iiiPVbS__param_7,
	.param .u32 _Z13kakuro_kernelPiS_S_S_S_S_S_S_iiiPVbS__param_8,
	.param .u32 _Z13kakuro_kernelPiS_S_S_S_S_S_S_iiiPVbS__param_9,
	.param .u32 _Z13kakuro_kernelPiS_S_S_S_S_S_S_iiiPVbS__param_10,
	.param .u64 .ptr .align 1 _Z13kakuro_kernelPiS_S_S_S_S_S_S_iiiPVbS__param_11,
	.param .u64 .ptr .align 1 _Z13kakuro_kernelPiS_S_S_S_S_S_S_iiiPVbS__param_12
)
{
	.local .align 16 .b8 	__local_depot0[480];
	.reg .b64 	%SP;
	.reg .b64 	%SPL;
	.reg .pred 	%p<177>;
	.reg .b16 	%rs<22>;
	.reg .b32 	%r<752>;
	.reg .b64 	%rd<213>;

	mov.u64 	%SPL, __local_depot0;
	ld.param.u64 	%rd30, [_Z13kakuro_kernelPiS_S_S_S_S_S_S_iiiPVbS__param_0];
	ld.param.u64 	%rd31, [_Z13kakuro_kernelPiS_S_S_S_S_S_S_iiiPVbS__param_1];
	ld.param.u64 	%rd32, [_Z13kakuro_kernelPiS_S_S_S_S_S_S_iiiPVbS__param_2];
	ld.param.u64 	%rd33, [_Z13kakuro_kernelPiS_S_S_S_S_S_S_iiiPVbS__param_3];
	ld.param.u64 	%rd34, [_Z13kakuro_kernelPiS_S_S_S_S_S_S_iiiPVbS__param_4];
	ld.param.u64 	%rd35, [_Z13kakuro_kernelPiS_S_S_S_S_S_S_iiiPVbS__param_6];
	ld.param.u64 	%rd36, [_Z13kakuro_kernelPiS_S_S_S_S_S_S_iiiPVbS__param_7];
	ld.param.u32 	%r243, [_Z13kakuro_kernelPiS_S_S_S_S_S_S_iiiPVbS__param_9];
	ld.param.u32 	%r244, [_Z13kakuro_kernelPiS_S_S_S_S_S_S_iiiPVbS__param_10];
	cvta.to.global.u64 	%rd1, %rd34;
	cvta.to.global.u64 	%rd2, %rd36;
	cvta.to.global.u64 	%rd3, %rd35;
	cvta.to.global.u64 	%rd4, %rd33;
	cvta.to.global.u64 	%rd5, %rd31;
	cvta.to.global.u64 	%rd6, %rd32;
	cvta.to.global.u64 	%rd7, %rd30;
	add.u64 	%rd8, %SPL, 0;
	add.u64 	%rd9, %SPL, 36;
	add.u64 	%rd10, %SPL, 80;
	mov.u32 	%r245, %ntid.x;
	mov.u32 	%r246, %ctaid.x;
	mov.u32 	%r247, %tid.x;
	mad.lo.s32 	%r1, %r245, %r246, %r247;
	setp.ge.s32 	%p1, %r1, %r244;
	@%p1 bra 	$L__BB0_160;
	mul.wide.s32 	%rd40, %r1, 4;
	add.s64 	%rd11, %rd7, %rd40;
	ld.global.u32 	%r643, [%rd11];
	add.s64 	%rd12, %rd6, %rd40;
	ld.global.u32 	%r750, [%rd12];
	setp.ge.s32 	%p2, %r643, %r750;
	@%p2 bra 	$L__BB0_160;
	add.s64 	%rd13, %rd4, %rd40;
	add.s64 	%rd14, %rd3, %rd40;
	add.s64 	%rd15, %rd1, %rd40;
	ld.global.u32 	%r11, [%rd13];
$L__BB0_3:
	mov.u32 	%r250, %tid.x;
	mad.lo.s32 	%r251, %r245, %r246, %r250;
	mul.wide.s32 	%rd42, %r251, 4;
	add.s64 	%rd43, %rd5, %rd42;
	ld.global.u32 	%r646, [%rd43];
	setp.ge.s32 	%p3, %r646, %r11;
	@%p3 bra 	$L__BB0_159;
	mul.lo.s32 	%r9, %r643, %r243;
	add.s32 	%r10, %r646, -1;
	cvt.u16.u32 	%rs1, %r646;
	mov.b32 	%r645, 0;
	mov.b16 	%rs18, 0;
	mov.u16 	%rs19, %rs18;
$L__BB0_5:
	add.s16 	%rs12, %rs18, %rs1;
	cvt.u32.u16 	%r254, %rs12;
	and.b32  	%r14, %r254, 7;
	add.s16 	%rs13, %rs19, %rs1;
	cvt.u32.u16 	%r255, %rs13;
	and.b32  	%r15, %r255, 15;
	mov.b32 	%r256, 1;
	st.local.u32 	[%rd8], %r256;
	mov.b32 	%r257, 2;
	st.local.u32 	[%rd8+4], %r257;
	mov.b32 	%r258, 3;
	st.local.u32 	[%rd8+8], %r258;
	mov.b32 	%r259, 4;
	st.local.u32 	[%rd8+12], %r259;
	mov.b32 	%r260, 5;
	st.local.u32 	[%rd8+16], %r260;
	mov.b32 	%r261, 6;
	st.local.u32 	[%rd8+20], %r261;
	mov.b32 	%r262, 7;
	st.local.u32 	[%rd8+24], %r262;
	mov.b32 	%r263, 8;
	st.local.u32 	[%rd8+28], %r263;
	mov.b32 	%r264, 9;
	st.local.u32 	[%rd8+32], %r264;
	ld.global.u32 	%r16, [%rd11];
	ld.global.u32 	%r17, [%rd12];
	setp.ge.s32 	%p4, %r16, %r17;
	add.s32 	%r18, %r646, %r9;
	mul.wide.s32 	%rd44, %r18, 4;
	add.s64 	%rd16, %rd2, %rd44;
	mov.b32 	%r661, 0;
	@%p4 bra 	$L__BB0_19;
	ld.global.u32 	%r19, [%rd16];
	add.s32 	%r267, %r16, 1;
	max.s32 	%r268, %r17, %r267;
	sub.s32 	%r20, %r268, %r16;
	sub.s32 	%r269, %r16, %r268;
	setp.gt.u32 	%p5, %r269, -16;
	mov.b32 	%r661, 0;
	@%p5 bra 	$L__BB0_9;
	add.s64 	%rd212, %rd9, 32;
	and.b32  	%r270, %r20, -16;
	neg.s32 	%r647, %r270;
$L__BB0_8:
	.pragma "nounroll";
	and.b32  	%r661, %r20, -16;
	st.local.u32 	[%rd212+-32], %r19;
	st.local.u32 	[%rd212+-28], %r19;
	st.local.u32 	[%rd212+-24], %r19;
	st.local.u32 	[%rd212+-20], %r19;
	st.local.u32 	[%rd212+-16], %r19;
	st.local.u32 	[%rd212+-12], %r19;
	st.local.u32 	[%rd212+-8], %r19;
	st.local.u32 	[%rd212+-4], %r19;
	st.local.u32 	[%rd212], %r19;
	st.local.u32 	[%rd212+4], %r19;
	st.local.u32 	[%rd212+8], %r19;
	st.local.u32 	[%rd212+12], %r19;
	st.local.u32 	[%rd212+16], %r19;
	st.local.u32 	[%rd212+20], %r19;
	st.local.u32 	[%rd212+24], %r19;
	st.local.u32 	[%rd212+28], %r19;
	add.s32 	%r647, %r647, 16;
	add.s64 	%rd212, %rd212, 64;
	setp.ne.s32 	%p6, %r647, 0;
	@%p6 bra 	$L__BB0_8;
$L__BB0_9:
	and.b32  	%r271, %r20, 15;
	setp.eq.s32 	%p7, %r271, 0;
	@%p7 bra 	$L__BB0_19;
	and.b32  	%r273, %r20, 15;
	setp.lt.u32 	%p8, %r273, 8;
	@%p8 bra 	$L__BB0_12;
	mul.wide.u32 	%rd45, %r661, 4;
	add.s64 	%rd46, %rd9, %rd45;
	st.local.u32 	[%rd46], %r19;
	st.local.u32 	[%rd46+4], %r19;
	st.local.u32 	[%rd46+8], %r19;
	st.local.u32 	[%rd46+12], %r19;
	st.local.u32 	[%rd46+16], %r19;
	st.local.u32 	[%rd46+20], %r19;
	st.local.u32 	[%rd46+24], %r19;
	st.local.u32 	[%rd46+28], %r19;
	add.s32 	%r661, %r661, 8;
$L__BB0_12:
	and.b32  	%r274, %r20, 7;
	setp.eq.s32 	%p9, %r274, 0;
	@%p9 bra 	$L__BB0_19;
	and.b32  	%r30, %r20, 3;
	and.b32  	%r276, %r20, 7;
	setp.lt.u32 	%p10, %r276, 4;
	mov.u32 	%r653, %r661;
	@%p10 bra 	$L__BB0_15;
	mul.wide.u32 	%rd47, %r661, 4;
	add.s64 	%rd48, %rd9, %rd47;
	st.local.u32 	[%rd48], %r19;
	st.local.u32 	[%rd48+4], %r19;
	st.local.u32 	[%rd48+8], %r19;
	st.local.u32 	[%rd48+12], %r19;
	add.s32 	%r661, %r661, 4;
	mov.u32 	%r653, %r661;
$L__BB0_15:
	setp.eq.s32 	%p11, %r30, 0;
	@%p11 bra 	$L__BB0_19;
	add.s32 	%r661, %r653, 1;
	mul.wide.u32 	%rd49, %r653, 4;
	add.s64 	%rd20, %rd9, %rd49;
	st.local.u32 	[%rd20], %r19;
	setp.eq.s32 	%p12, %r30, 1;
	@%p12 bra 	$L__BB0_19;
	add.s32 	%r661, %r653, 2;
	st.local.u32 	[%rd20+4], %r19;
	setp.eq.s32 	%p13, %r30, 2;
	@%p13 bra 	$L__BB0_19;
	add.s32 	%r661, %r653, 3;
	st.local.u32 	[%rd20+8], %r19;
$L__BB0_19:
	@%p4 bra 	$L__BB0_33;
	ld.global.u32 	%r38, [%rd16];
	add.s32 	%r278, %r16, 1;
	max.s32 	%r279, %r17, %r278;
	sub.s32 	%r39, %r279, %r16;
	sub.s32 	%r280, %r16, %r279;
	setp.gt.u32 	%p15, %r280, -16;
	@%p15 bra 	$L__BB0_23;
	mov.b32 	%r663, 0;
$L__BB0_22:
	.pragma "nounroll";
	mul.wide.u32 	%rd50, %r661, 4;
	add.s64 	%rd51, %rd9, %rd50;
	st.local.u32 	[%rd51], %r38;
	st.local.u32 	[%rd51+4], %r38;
	st.local.u32 	[%rd51+8], %r38;
	st.local.u32 	[%rd51+12], %r38;
	st.local.u32 	[%rd51+16], %r38;
	st.local.u32 	[%rd51+20], %r38;
	st.local.u32 	[%rd51+24], %r38;
	st.local.u32 	[%rd51+28], %r38;
	st.local.u32 	[%rd51+32], %r38;
	st.local.u32 	[%rd51+36], %r38;
	st.local.u32 	[%rd51+40], %r38;
	st.local.u32 	[%rd51+44], %r38;
	st.local.u32 	[%rd51+48], %r38;
	st.local.u32 	[%rd51+52], %r38;
	st.local.u32 	[%rd51+56], %r38;
	add.s32 	%r661, %r661, 16;
	st.local.u32 	[%rd51+60], %r38;
	add.s32 	%r663, %r663, 16;
	and.b32  	%r282, %r39, -16;
	setp.eq.s32 	%p16, %r663, %r282;
	@%p16 bra 	$L__BB0_23;
	bra.uni 	$L__BB0_22;
$L__BB0_23:
	and.b32  	%r42, %r39, 15;
	setp.eq.s32 	%p17, %r42, 0;
	@%p17 bra 	$L__BB0_33;
	setp.lt.u32 	%p18, %r42, 8;
	@%p18 bra 	$L__BB0_26;
	mul.wide.u32 	%rd52, %r661, 4;
	add.s64 	%rd53, %rd9, %rd52;
	st.local.u32 	[%rd53], %r38;
	st.local.u32 	[%rd53+4], %r38;
	st.local.u32 	[%rd53+8], %r38;
	st.local.u32 	[%rd53+12], %r38;
	st.local.u32 	[%rd53+16], %r38;
	st.local.u32 	[%rd53+20], %r38;
	st.local.u32 	[%rd53+24], %r38;
	st.local.u32 	[%rd53+28], %r38;
	add.s32 	%r661, %r661, 8;
$L__BB0_26:
	and.b32  	%r46, %r39, 7;
	setp.eq.s32 	%p19, %r46, 0;
	@%p19 bra 	$L__BB0_33;
	and.b32  	%r47, %r39, 3;
	setp.lt.u32 	%p20, %r46, 4;
	mov.u32 	%r660, %r661;
	@%p20 bra 	$L__BB0_29;
	mul.wide.u32 	%rd54, %r661, 4;
	add.s64 	%rd55, %rd9, %rd54;
	st.local.u32 	[%rd55], %r38;
	st.local.u32 	[%rd55+4], %r38;
	st.local.u32 	[%rd55+8], %r38;
	st.local.u32 	[%rd55+12], %r38;
	add.s32 	%r661, %r661, 4;
	mov.u32 	%r660, %r661;
$L__BB0_29:
	setp.eq.s32 	%p21, %r47, 0;
	@%p21 bra 	$L__BB0_33;
	add.s32 	%r661, %r660, 1;
	mul.wide.u32 	%rd56, %r660, 4;
	add.s64 	%rd21, %rd9, %rd56;
	st.local.u32 	[%rd21], %r38;
	setp.eq.s32 	%p22, %r47, 1;
	@%p22 bra 	$L__BB0_33;
	add.s32 	%r661, %r660, 2;
	st.local.u32 	[%rd21+4], %r38;
	setp.eq.s32 	%p23, %r47, 2;
	@%p23 bra 	$L__BB0_33;
	add.s32 	%r661, %r660, 3;
	st.local.u32 	[%rd21+8], %r38;
$L__BB0_33:
	ld.global.u32 	%r55, [%rd1];
	setp.gt.s32 	%p24, %r55, 1;
	@%p24 bra 	$L__BB0_34;
	bra.uni 	$L__BB0_35;
$L__BB0_34:
	ld.global.u32 	%r285, [%rd1+4];
	setp.gt.s32 	%p25, %r285, 1;
	@%p25 bra 	$L__BB0_36;
$L__BB0_35:
	add.s32 	%r60, %r661, 1;
	mul.wide.s32 	%rd57, %r661, 4;
	add.s64 	%rd58, %rd9, %rd57;
	mov.b32 	%r286, 1;
	st.local.u32 	[%rd58], %r286;
	mov.u32 	%r661, %r60;
$L__BB0_36:
	setp.lt.s32 	%p26, %r55, 3;
	@%p26 bra 	$L__BB0_38;
	ld.global.u32 	%r287, [%rd1+4];
	setp.gt.s32 	%p27, %r287, 2;
	@%p27 bra 	$L__BB0_39;
$L__BB0_38:
	add.s32 	%r62, %r661, 1;
	mul.wide.s32 	%rd59, %r661, 4;
	add.s64 	%rd60, %rd9, %rd59;
	mov.b32 	%r288, 2;
	st.local.u32 	[%rd60], %r288;
	mov.u32 	%r661, %r62;
$L__BB0_39:
	setp.lt.s32 	%p28, %r55, 4;
	@%p28 bra 	$L__BB0_41;
	ld.global.u32 	%r289, [%rd1+4];
	setp.gt.s32 	%p29, %r289, 3;
	@%p29 bra 	$L__BB0_42;
$L__BB0_41:
	add.s32 	%r64, %r661, 1;
	mul.wide.s32 	%rd61, %r661, 4;
	add.s64 	%rd62, %rd9, %rd61;
	mov.b32 	%r290, 3;
	st.local.u32 	[%rd62], %r290;
	mov.u32 	%r661, %r64;
$L__BB0_42:
	setp.lt.s32 	%p30, %r55, 5;
	@%p30 bra 	$L__BB0_44;
	ld.global.u32 	%r291, [%rd1+4];
	setp.gt.s32 	%p31, %r291, 4;
	@%p31 bra 	$L__BB0_45;
$L__BB0_44:
	add.s32 	%r66, %r661, 1;
	mul.wide.s32 	%rd63, %r661, 4;
	add.s64 	%rd64, %rd9, %rd63;
	mov.b32 	%r292, 4;
	st.local.u32 	[%rd64], %r292;
	mov.u32 	%r661, %r66;
$L__BB0_45:
	setp.lt.s32 	%p32, %r55, 6;
	@%p32 bra 	$L__BB0_47;
	ld.global.u32 	%r293, [%rd1+4];
	setp.gt.s32 	%p33, %r293, 5;
	@%p33 bra 	$L__BB0_48;
$L__BB0_47:
	add.s32 	%r68, %r661, 1;
	mul.wide.s32 	%rd65, %r661, 4;
	add.s64 	%rd66, %rd9, %rd65;
	mov.b32 	%r294, 5;
	st.local.u32 	[%rd66], %r294;
	mov.u32 	%r661, %r68;
$L__BB0_48:
	setp.lt.s32 	%p34, %r55, 7;
	@%p34 bra 	$L__BB0_50;
	ld.global.u32 	%r295, [%rd1+4];
	setp.gt.s32 	%p35, %r295, 6;
	@%p35 bra 	$L__BB0_51;
$L__BB0_50:
	add.s32 	%r70, %r661, 1;
	mul.wide.s32 	%rd67, %r661, 4;
	add.s64 	%rd68, %rd9, %rd67;
	mov.b32 	%r296, 6;
	st.local.u32 	[%rd68], %r296;
	mov.u32 	%r661, %r70;
$L__BB0_51:
	setp.lt.s32 	%p36, %r55, 8;
	@%p36 bra 	$L__BB0_53;
	ld.global.u32 	%r297, [%rd1+4];
	setp.gt.s32 	%p37, %r297, 7;
	@%p37 bra 	$L__BB0_54;
$L__BB0_53:
	add.s32 	%r72, %r661, 1;
	mul.wide.s32 	%rd69, %r661, 4;
	add.s64 	%rd70, %rd9, %rd69;
	mov.b32 	%r298, 7;
	st.local.u32 	[%rd70], %r298;
	mov.u32 	%r661, %r72;
$L__BB0_54:
	setp.lt.s32 	%p38, %r55, 9;
	@%p38 bra 	$L__BB0_56;
	ld.global.u32 	%r299, [%rd1+4];
	setp.gt.s32 	%p39, %r299, 8;
	@%p39 bra 	$L__BB0_57;
$L__BB0_56:
	add.s32 	%r74, %r661, 1;
	mul.wide.s32 	%rd71, %r661, 4;
	add.s64 	%rd72, %rd9, %rd71;
	mov.b32 	%r300, 8;
	st.local.u32 	[%rd72], %r300;
	mov.u32 	%r661, %r74;
$L__BB0_57:
	setp.lt.s32 	%p40, %r55, 10;
	@%p40 bra 	$L__BB0_59;
	ld.global.u32 	%r301, [%rd1+4];
	setp.gt.s32 	%p41, %r301, 9;
	@%p41 bra 	$L__BB0_60;
$L__BB0_59:
	add.s32 	%r76, %r661, 1;
	mul.wide.s32 	%rd73, %r661, 4;
	add.s64 	%rd74, %rd9, %rd73;
	mov.b32 	%r302, 9;
	st.local.u32 	[%rd74], %r302;
	mov.u32 	%r661, %r76;
$L__BB0_60:
	setp.lt.s32 	%p42, %r661, 1;
	mov.b32 	%r680, 9;
	@%p42 bra 	$L__BB0_75;
	mov.b32 	%r674, 0;
	mov.b32 	%r680, 9;
$L__BB0_62:
	mul.wide.u32 	%rd75, %r674, 4;
	add.s64 	%rd76, %rd9, %rd75;
	ld.local.u32 	%r80, [%rd76];
	setp.lt.s32 	%p43, %r680, 1;
	@%p43 bra 	$L__BB0_74;
	mov.b32 	%r675, 0;
$L__BB0_64:
	mul.wide.u32 	%rd77, %r675, 4;
	add.s64 	%rd22, %rd8, %rd77;
	ld.local.u32 	%r307, [%rd22];
	setp.ne.s32 	%p44, %r307, %r80;
	@%p44 bra 	$L__BB0_73;
	add.s32 	%r82, %r675, 1;
	setp.ge.s32 	%p46, %r82, %r680;
	@%p46 bra 	$L__BB0_72;
	not.b32 	%r308, %r675;
	add.s32 	%r309, %r680, %r308;
	and.b32  	%r83, %r309, 3;
	setp.eq.s32 	%p47, %r83, 0;
	mov.u32 	%r676, %r82;
	mov.u32 	%r677, %r675;
	@%p47 bra 	$L__BB0_70;
	ld.local.u32 	%r310, [%rd22+4];
	st.local.u32 	[%rd22], %r310;
	add.s32 	%r84, %r675, 2;
	setp.eq.s32 	%p48, %r83, 1;
	mov.u32 	%r676, %r84;
	mov.u32 	%r677, %r82;
	@%p48 bra 	$L__BB0_70;
	ld.local.u32 	%r311, [%rd22+8];
	st.local.u32 	[%rd22+4], %r311;
	add.s32 	%r85, %r675, 3;
	setp.eq.s32 	%p49, %r83, 2;
	mov.u32 	%r676, %r85;
	mov.u32 	%r677, %r84;
	@%p49 bra 	$L__BB0_70;
	ld.local.u32 	%r312, [%rd22+12];
	st.local.u32 	[%rd22+8], %r312;
	add.s32 	%r676, %r675, 4;
	mov.u32 	%r677, %r85;
$L__BB0_70:
	sub.s32 	%r313, %r680, %r675;
	add.s32 	%r314, %r313, -2;
	setp.lt.u32 	%p50, %r314, 3;
	@%p50 bra 	$L__BB0_72;
$L__BB0_71:
	mul.wide.u32 	%rd78, %r676, 4;
	add.s64 	%rd79, %rd8, %rd78;
	ld.local.u32 	%r315, [%rd79];
	mul.wide.u32 	%rd80, %r677, 4;
	add.s64 	%rd81, %rd8, %rd80;
	st.local.u32 	[%rd81], %r315;
	ld.local.u32 	%r316, [%rd79+4];
	st.local.u32 	[%rd79], %r316;
	ld.local.u32 	%r317, [%rd79+8];
	st.local.u32 	[%rd79+4], %r317;
	add.s32 	%r677, %r676, 3;
	ld.local.u32 	%r318, [%rd79+12];
	st.local.u32 	[%rd79+8], %r318;
	add.s32 	%r676, %r676, 4;
	setp.ne.s32 	%p51, %r676, %r680;
	@%p51 bra 	$L__BB0_71;
$L__BB0_72:
	add.s32 	%r680, %r680, -1;
	bra.uni 	$L__BB0_74;
$L__BB0_73:
	add.s32 	%r675, %r675, 1;
	setp.ne.s32 	%p45, %r675, %r680;
	@%p45 bra 	$L__BB0_64;
$L__BB0_74:
	add.s32 	%r674, %r674, 1;
	setp.ne.s32 	%p52, %r674, %r661;
	@%p52 bra 	$L__BB0_62;
$L__BB0_75:
	setp.ne.s32 	%p53, %r680, 0;
	@%p53 bra 	$L__BB0_77;
	ld.param.u64 	%rd211, [_Z13kakuro_kernelPiS_S_S_S_S_S_S_iiiPVbS__param_12];
	cvta.to.global.u64 	%rd206, %rd211;
	mul.wide.s32 	%rd207, %r18, 4;
	add.s64 	%rd208, %rd206, %rd207;
	atom.global.add.u32 	%r640, [%rd208], 1;
	bra.uni 	$L__BB0_157;
$L__BB0_77:
	add.s32 	%r98, %r10, %r645;
	setp.ne.s32 	%p54, %r643, %r17;
	@%p54 bra 	$L__BB0_99;
	ld.global.u32 	%r319, [%rd14];
	setp.ne.s32 	%p55, %r319, 0;
	@%p55 bra 	$L__BB0_99;
	ld.global.u32 	%r99, [%rd16];
	setp.lt.s32 	%p103, %r646, 1;
	mov.b32 	%r693, 0;
	@%p103 bra 	$L__BB0_93;
	setp.lt.u32 	%p104, %r98, 15;
	mov.b32 	%r688, 0;
	mov.u32 	%r693, %r688;
	@%p104 bra 	$L__BB0_83;
	mov.b32 	%r682, 0;
	mov.u32 	%r693, %r682;
$L__BB0_82:
	.pragma "nounroll";
	mad.lo.s32 	%r429, %r682, %r243, %r646;
	mul.wide.s32 	%rd91, %r429, 4;
	add.s64 	%rd92, %rd2, %rd91;
	ld.global.u32 	%r430, [%rd92];
	setp.eq.s32 	%p105, %r430, -1;
	selp.b32 	%r431, 0, %r430, %p105;
	add.s32 	%r432, %r693, %r431;
	mul.wide.s32 	%rd93, %r243, 4;
	add.s64 	%rd94, %rd92, %rd93;
	ld.global.u32 	%r433, [%rd94];
	setp.eq.s32 	%p106, %r433, -1;
	selp.b32 	%r434, 0, %r433, %p106;
	add.s32 	%r435, %r432, %r434;
	add.s64 	%rd95, %rd94, %rd93;
	ld.global.u32 	%r436, [%rd95];
	setp.eq.s32 	%p107, %r436, -1;
	selp.b32 	%r437, 0, %r436, %p107;
	add.s32 	%r438, %r435, %r437;
	add.s64 	%rd96, %rd95, %rd93;
	ld.global.u32 	%r439, [%rd96];
	setp.eq.s32 	%p108, %r439, -1;
	selp.b32 	%r440, 0, %r439, %p108;
	add.s32 	%r441, %r438, %r440;
	add.s64 	%rd97, %rd96, %rd93;
	ld.global.u32 	%r442, [%rd97];
	setp.eq.s32 	%p109, %r442, -1;
	selp.b32 	%r443, 0, %r442, %p109;
	add.s32 	%r444, %r441, %r443;
	add.s64 	%rd98, %rd97, %rd93;
	ld.global.u32 	%r445, [%rd98];
	setp.eq.s32 	%p110, %r445, -1;
	selp.b32 	%r446, 0, %r445, %p110;
	add.s32 	%r447, %r444, %r446;
	add.s64 	%rd99, %rd98, %rd93;
	ld.global.u32 	%r448, [%rd99];
	setp.eq.s32 	%p111, %r448, -1;
	selp.b32 	%r449, 0, %r448, %p111;
	add.s32 	%r450, %r447, %r449;
	add.s64 	%rd100, %rd99, %rd93;
	ld.global.u32 	%r451, [%rd100];
	setp.eq.s32 	%p112, %r451, -1;
	selp.b32 	%r452, 0, %r451, %p112;
	add.s32 	%r453, %r450, %r452;
	add.s64 	%rd101, %rd100, %rd93;
	ld.global.u32 	%r454, [%rd101];
	setp.eq.s32 	%p113, %r454, -1;
	selp.b32 	%r455, 0, %r454, %p113;
	add.s32 	%r456, %r453, %r455;
	add.s64 	%rd102, %rd101, %rd93;
	ld.global.u32 	%r457, [%rd102];
	setp.eq.s32 	%p114, %r457, -1;
	selp.b32 	%r458, 0, %r457, %p114;
	add.s32 	%r459, %r456, %r458;
	add.s64 	%rd103, %rd102, %rd93;
	ld.global.u32 	%r460, [%rd103];
	setp.eq.s32 	%p115, %r460, -1;
	selp.b32 	%r461, 0, %r460, %p115;
	add.s32 	%r462, %r459, %r461;
	add.s64 	%rd104, %rd103, %rd93;
	ld.global.u32 	%r463, [%rd104];
	setp.eq.s32 	%p116, %r463, -1;
	selp.b32 	%r464, 0, %r463, %p116;
	add.s32 	%r465, %r462, %r464;
	add.s64 	%rd105, %rd104, %rd93;
	ld.global.u32 	%r466, [%rd105];
	setp.eq.s32 	%p117, %r466, -1;
	selp.b32 	%r467, 0, %r466, %p117;
	add.s32 	%r468, %r465, %r467;
	add.s64 	%rd106, %rd105, %rd93;
	ld.global.u32 	%r469, [%rd106];
	setp.eq.s32 	%p118, %r469, -1;
	selp.b32 	%r470, 0, %r469, %p118;
	add.s32 	%r471, %r468, %r470;
	add.s64 	%rd107, %rd106, %rd93;
	ld.global.u32 	%r472, [%rd107];
	setp.eq.s32 	%p119, %r472, -1;
	selp.b32 	%r473, 0, %r472, %p119;
	add.s32 	%r474, %r471, %r473;
	add.s64 	%rd108, %rd107, %rd93;
	ld.global.u32 	%r475, [%rd108];
	setp.eq.s32 	%p120, %r475, -1;
	selp.b32 	%r476, 0, %r475, %p120;
	add.s32 	%r693, %r474, %r476;
	add.s32 	%r682, %r682, 16;
	and.b32  	%r688, %r646, 2147483632;
	setp.ne.s32 	%p121, %r682, %r688;
	@%p121 bra 	$L__BB0_82;
$L__BB0_83:
	and.b32  	%r477, %r646, 15;
	setp.eq.s32 	%p122, %r477, 0;
	@%p122 bra 	$L__BB0_93;
	add.s32 	%r479, %r15, -1;
	setp.lt.u32 	%p123, %r479, 7;
	@%p123 bra 	$L__BB0_86;
	mad.lo.s32 	%r480, %r688, %r243, %r646;
	mul.wide.s32 	%rd109, %r480, 4;
	add.s64 	%rd110, %rd2, %rd109;
	ld.global.u32 	%r481, [%rd110];
	setp.eq.s32 	%p124, %r481, -1;
	selp.b32 	%r482, 0, %r481, %p124;
	add.s32 	%r483, %r693, %r482;
	mul.wide.s32 	%rd111, %r243, 4;
	add.s64 	%rd112, %rd110, %rd111;
	ld.global.u32 	%r484, [%rd112];
	setp.eq.s32 	%p125, %r484, -1;
	selp.b32 	%r485, 0, %r484, %p125;
	add.s32 	%r486, %r483, %r485;
	add.s64 	%rd113, %rd112, %rd111;
	ld.global.u32 	%r487, [%rd113];
	setp.eq.s32 	%p126, %r487, -1;
	selp.b32 	%r488, 0, %r487, %p126;
	add.s32 	%r489, %r486, %r488;
	add.s64 	%rd114, %rd113, %rd111;
	ld.global.u32 	%r490, [%rd114];
	setp.eq.s32 	%p127, %r490, -1;
	selp.b32 	%r491, 0, %r490, %p127;
	add.s32 	%r492, %r489, %r491;
	add.s64 	%rd115, %rd114, %rd111;
	ld.global.u32 	%r493, [%rd115];
	setp.eq.s32 	%p128, %r493, -1;
	selp.b32 	%r494, 0, %r493, %p128;
	add.s32 	%r495, %r492, %r494;
	add.s64 	%rd116, %rd115, %rd111;
	ld.global.u32 	%r496, [%rd116];
	setp.eq.s32 	%p129, %r496, -1;
	selp.b32 	%r497, 0, %r496, %p129;
	add.s32 	%r498, %r495, %r497;
	add.s64 	%rd117, %rd116, %rd111;
	ld.global.u32 	%r499, [%rd117];
	setp.eq.s32 	%p130, %r499, -1;
	selp.b32 	%r500, 0, %r499, %p130;
	add.s32 	%r501, %r498, %r500;
	add.s64 	%rd118, %rd117, %rd111;
	ld.global.u32 	%r502, [%rd118];
	setp.eq.s32 	%p131, %r502, -1;
	selp.b32 	%r503, 0, %r502, %p131;
	add.s32 	%r693, %r501, %r503;
	add.s32 	%r688, %r688, 8;
$L__BB0_86:
	and.b32  	%r504, %r15, 7;
	setp.eq.s32 	%p132, %r504, 0;
	@%p132 bra 	$L__BB0_93;
	and.b32  	%r113, %r14, 3;
	add.s32 	%r506, %r14, -1;
	setp.lt.u32 	%p133, %r506, 3;
	@%p133 bra 	$L__BB0_89;
	mad.lo.s32 	%r507, %r688, %r243, %r646;
	mul.wide.s32 	%rd119, %r507, 4;
	add.s64 	%rd120, %rd2, %rd119;
	ld.global.u32 	%r508, [%rd120];
	setp.eq.s32 	%p134, %r508, -1;
	selp.b32 	%r509, 0, %r508, %p134;
	add.s32 	%r510, %r693, %r509;
	mul.wide.s32 	%rd121, %r243, 4;
	add.s64 	%rd122, %rd120, %rd121;
	ld.global.u32 	%r511, [%rd122];
	setp.eq.s32 	%p135, %r511, -1;
	selp.b32 	%r512, 0, %r511, %p135;
	add.s32 	%r513, %r510, %r512;
	add.s64 	%rd123, %rd122, %rd121;
	ld.global.u32 	%r514, [%rd123];
	setp.eq.s32 	%p136, %r514, -1;
	selp.b32 	%r515, 0, %r514, %p136;
	add.s32 	%r516, %r513, %r515;
	add.s64 	%rd124, %rd123, %rd121;
	ld.global.u32 	%r517, [%rd124];
	setp.eq.s32 	%p137, %r517, -1;
	selp.b32 	%r518, 0, %r517, %p137;
	add.s32 	%r693, %r516, %r518;
	add.s32 	%r688, %r688, 4;
$L__BB0_89:
	setp.eq.s32 	%p138, %r113, 0;
	@%p138 bra 	$L__BB0_93;
	mad.lo.s32 	%r519, %r688, %r243, %r646;
	mul.wide.s32 	%rd125, %r519, 4;
	add.s64 	%rd23, %rd2, %rd125;
	ld.global.u32 	%r520, [%rd23];
	setp.eq.s32 	%p139, %r520, -1;
	selp.b32 	%r521, 0, %r520, %p139;
	add.s32 	%r693, %r693, %r521;
	setp.eq.s32 	%p140, %r113, 1;
	@%p140 bra 	$L__BB0_93;
	mul.wide.s32 	%rd24, %r243, 4;
	add.s64 	%rd25, %rd23, %rd24;
	ld.global.u32 	%r522, [%rd25];
	setp.eq.s32 	%p141, %r522, -1;
	selp.b32 	%r523, 0, %r522, %p141;
	add.s32 	%r693, %r693, %r523;
	setp.eq.s32 	%p142, %r113, 2;
	@%p142 bra 	$L__BB0_93;
	add.s64 	%rd126, %rd25, %rd24;
	ld.global.u32 	%r524, [%rd126];
	setp.eq.s32 	%p143, %r524, -1;
	selp.b32 	%r525, 0, %r524, %p143;
	add.s32 	%r693, %r693, %r525;
$L__BB0_93:
	ld.global.u32 	%r526, [%rd15];
	sub.s32 	%r123, %r526, %r693;
	setp.lt.s32 	%p144, %r680, 1;
	mov.u32 	%r695, %r99;
	@%p144 bra 	$L__BB0_98;
	mov.b32 	%r694, 0;
	bra.uni 	$L__BB0_96;
$L__BB0_95:
	add.s32 	%r694, %r694, 1;
	setp.eq.s32 	%p146, %r694, %r680;
	mov.u32 	%r695, %r99;
	@%p146 bra 	$L__BB0_98;
$L__BB0_96:
	mul.wide.u32 	%rd127, %r694, 4;
	add.s64 	%rd128, %rd8, %rd127;
	ld.local.u32 	%r528, [%rd128];
	setp.ne.s32 	%p145, %r528, %r123;
	@%p145 bra 	$L__BB0_95;
	st.global.u32 	[%rd16], %r123;
	mov.u32 	%r695, %r123;
$L__BB0_98:
	setp.eq.s32 	%p147, %r695, %r99;
	@%p147 bra 	$L__BB0_121;
	bra.uni 	$L__BB0_157;
$L__BB0_99:
	setp.ne.s32 	%p56, %r643, %r11;
	@%p56 bra 	$L__BB0_121;
	ld.global.u32 	%r320, [%rd14];
	setp.ne.s32 	%p57, %r320, 1;
	@%p57 bra 	$L__BB0_121;
	ld.global.u32 	%r127, [%rd16];
	setp.lt.s32 	%p58, %r646, 1;
	mov.b32 	%r707, 0;
	@%p58 bra 	$L__BB0_115;
	setp.lt.u32 	%p59, %r98, 15;
	mov.b32 	%r702, 0;
	mov.u32 	%r707, %r702;
	@%p59 bra 	$L__BB0_105;
	mov.b32 	%r696, 0;
	mov.u32 	%r707, %r696;
$L__BB0_104:
	.pragma "nounroll";
	add.s32 	%r325, %r696, %r9;
	mul.wide.s32 	%rd82, %r325, 4;
	add.s64 	%rd83, %rd2, %rd82;
	ld.global.u32 	%r326, [%rd83];
	setp.eq.s32 	%p60, %r326, -1;
	selp.b32 	%r327, 0, %r326, %p60;
	add.s32 	%r328, %r707, %r327;
	ld.global.u32 	%r329, [%rd83+4];
	setp.eq.s32 	%p61, %r329, -1;
	selp.b32 	%r330, 0, %r329, %p61;
	add.s32 	%r331, %r328, %r330;
	ld.global.u32 	%r332, [%rd83+8];
	setp.eq.s32 	%p62, %r332, -1;
	selp.b32 	%r333, 0, %r332, %p62;
	add.s32 	%r334, %r331, %r333;
	ld.global.u32 	%r335, [%rd83+12];
	setp.eq.s32 	%p63, %r335, -1;
	selp.b32 	%r336, 0, %r335, %p63;
	add.s32 	%r337, %r334, %r336;
	ld.global.u32 	%r338, [%rd83+16];
	setp.eq.s32 	%p64, %r338, -1;
	selp.b32 	%r339, 0, %r338, %p64;
	add.s32 	%r340, %r337, %r339;
	ld.global.u32 	%r341, [%rd83+20];
	setp.eq.s32 	%p65, %r341, -1;
	selp.b32 	%r342, 0, %r341, %p65;
	add.s32 	%r343, %r340, %r342;
	ld.global.u32 	%r344, [%rd83+24];
	setp.eq.s32 	%p66, %r344, -1;
	selp.b32 	%r345, 0, %r344, %p66;
	add.s32 	%r346, %r343, %r345;
	ld.global.u32 	%r347, [%rd83+28];
	setp.eq.s32 	%p67, %r347, -1;
	selp.b32 	%r348, 0, %r347, %p67;
	add.s32 	%r349, %r346, %r348;
	ld.global.u32 	%r350, [%rd83+32];
	setp.eq.s32 	%p68, %r350, -1;
	selp.b32 	%r351, 0, %r350, %p68;
	add.s32 	%r352, %r349, %r351;
	ld.global.u32 	%r353, [%rd83+36];
	setp.eq.s32 	%p69, %r353, -1;
	selp.b32 	%r354, 0, %r353, %p69;
	add.s32 	%r355, %r352, %r354;
	ld.global.u32 	%r356, [%rd83+40];
	setp.eq.s32 	%p70, %r356, -1;
	selp.b32 	%r357, 0, %r356, %p70;
	add.s32 	%r358, %r355, %r357;
	ld.global.u32 	%r359, [%rd83+44];
	setp.eq.s32 	%p71, %r359, -1;
	selp.b32 	%r360, 0, %r359, %p71;
	add.s32 	%r361, %r358, %r360;
	ld.global.u32 	%r362, [%rd83+48];
	setp.eq.s32 	%p72, %r362, -1;
	selp.b32 	%r363, 0, %r362, %p72;
	add.s32 	%r364, %r361, %r363;
	ld.global.u32 	%r365, [%rd83+52];
	setp.eq.s32 	%p73, %r365, -1;
	selp.b32 	%r366, 0, %r365, %p73;
	add.s32 	%r367, %r364, %r366;
	ld.global.u32 	%r368, [%rd83+56];
	setp.eq.s32 	%p74, %r368, -1;
	selp.b32 	%r369, 0, %r368, %p74;
	add.s32 	%r370, %r367, %r369;
	ld.global.u32 	%r371, [%rd83+60];
	setp.eq.s32 	%p75, %r371, -1;
	selp.b32 	%r372, 0, %r371, %p75;
	add.s32 	%r707, %r370, %r372;
	add.s32 	%r696, %r696, 16;
	and.b32  	%r702, %r646, 2147483632;
	setp.ne.s32 	%p76, %r696, %r702;
	@%p76 bra 	$L__BB0_104;
$L__BB0_105:
	and.b32  	%r373, %r646, 15;
	setp.eq.s32 	%p77, %r373, 0;
	@%p77 bra 	$L__BB0_115;
	add.s32 	%r375, %r15, -1;
	setp.lt.u32 	%p78, %r375, 7;
	@%p78 bra 	$L__BB0_108;
	add.s32 	%r376, %r702, %r9;
	mul.wide.s32 	%rd84, %r376, 4;
	add.s64 	%rd85, %rd2, %rd84;
	ld.global.u32 	%r377, [%rd85];
	setp.eq.s32 	%p79, %r377, -1;
	selp.b32 	%r378, 0, %r377, %p79;
	add.s32 	%r379, %r707, %r378;
	ld.global.u32 	%r380, [%rd85+4];
	setp.eq.s32 	%p80, %r380, -1;
	selp.b32 	%r381, 0, %r380, %p80;
	add.s32 	%r382, %r379, %r381;
	ld.global.u32 	%r383, [%rd85+8];
	setp.eq.s32 	%p81, %r383, -1;
	selp.b32 	%r384, 0, %r383, %p81;
	add.s32 	%r385, %r382, %r384;
	ld.global.u32 	%r386, [%rd85+12];
	setp.eq.s32 	%p82, %r386, -1;
	selp.b32 	%r387, 0, %r386, %p82;
	add.s32 	%r388, %r385, %r387;
	ld.global.u32 	%r389, [%rd85+16];
	setp.eq.s32 	%p83, %r389, -1;
	selp.b32 	%r390, 0, %r389, %p83;
	add.s32 	%r391, %r388, %r390;
	ld.global.u32 	%r392, [%rd85+20];
	setp.eq.s32 	%p84, %r392, -1;
	selp.b32 	%r393, 0, %r392, %p84;
	add.s32 	%r394, %r391, %r393;
	ld.global.u32 	%r395, [%rd85+24];
	setp.eq.s32 	%p85, %r395, -1;
	selp.b32 	%r396, 0, %r395, %p85;
	add.s32 	%r397, %r394, %r396;
	ld.global.u32 	%r398, [%rd85+28];
	setp.eq.s32 	%p86, %r398, -1;
	selp.b32 	%r399, 0, %r398, %p86;
	add.s32 	%r707, %r397, %r399;
	add.s32 	%r702, %r702, 8;
$L__BB0_108:
	and.b32  	%r400, %r15, 7;
	setp.eq.s32 	%p87, %r400, 0;
	@%p87 bra 	$L__BB0_115;
	and.b32  	%r141, %r14, 3;
	add.s32 	%r402, %r14, -1;
	setp.lt.u32 	%p88, %r402, 3;
	@%p88 bra 	$L__BB0_111;
	add.s32 	%r403, %r702, %r9;
	mul.wide.s32 	%rd86, %r403, 4;
	add.s64 	%rd87, %rd2, %rd86;
	ld.global.u32 	%r404, [%rd87];
	setp.eq.s32 	%p89, %r404, -1;
	selp.b32 	%r405, 0, %r404, %p89;
	add.s32 	%r406, %r707, %r405;
	ld.global.u32 	%r407, [%rd87+4];
	setp.eq.s32 	%p90, %r407, -1;
	selp.b32 	%r408, 0, %r407, %p90;
	add.s32 	%r409, %r406, %r408;
	ld.global.u32 	%r410, [%rd87+8];
	setp.eq.s32 	%p91, %r410, -1;
	selp.b32 	%r411, 0, %r410, %p91;
	add.s32 	%r412, %r409, %r411;
	ld.global.u32 	%r413, [%rd87+12];
	setp.eq.s32 	%p92, %r413, -1;
	selp.b32 	%r414, 0, %r413, %p92;
	add.s32 	%r707, %r412, %r414;
	add.s32 	%r702, %r702, 4;
$L__BB0_111:
	setp.eq.s32 	%p93, %r141, 0;
	@%p93 bra 	$L__BB0_115;
	add.s32 	%r415, %r702, %r9;
	mul.wide.s32 	%rd88, %r415, 4;
	add.s64 	%rd26, %rd2, %rd88;
	ld.global.u32 	%r416, [%rd26];
	setp.eq.s32 	%p94, %r416, -1;
	selp.b32 	%r417, 0, %r416, %p94;
	add.s32 	%r707, %r707, %r417;
	setp.eq.s32 	%p95, %r141, 1;
	@%p95 bra 	$L__BB0_115;
	ld.global.u32 	%r418, [%rd26+4];
	setp.eq.s32 	%p96, %r418, -1;
	selp.b32 	%r419, 0, %r418, %p96;
	add.s32 	%r707, %r707, %r419;
	setp.eq.s32 	%p97, %r141, 2;
	@%p97 bra 	$L__BB0_115;
	ld.global.u32 	%r420, [%rd26+8];
	setp.eq.s32 	%p98, %r420, -1;
	selp.b32 	%r421, 0, %r420, %p98;
	add.s32 	%r707, %r707, %r421;
$L__BB0_115:
	ld.global.u32 	%r422, [%rd15];
	sub.s32 	%r151, %r422, %r707;
	setp.lt.s32 	%p99, %r680, 1;
	mov.u32 	%r709, %r127;
	@%p99 bra 	$L__BB0_120;
	mov.b32 	%r708, 0;
	bra.uni 	$L__BB0_118;
$L__BB0_117:
	add.s32 	%r708, %r708, 1;
	setp.eq.s32 	%p101, %r708, %r680;
	mov.u32 	%r709, %r127;
	@%p101 bra 	$L__BB0_120;
$L__BB0_118:
	mul.wide.u32 	%rd89, %r708, 4;
	add.s64 	%rd90, %rd8, %rd89;
	ld.local.u32 	%r424, [%rd90];
	setp.ne.s32 	%p100, %r424, %r151;
	@%p100 bra 	$L__BB0_117;
	st.global.u32 	[%rd16], %r151;
	mov.u32 	%r709, %r151;
$L__BB0_120:
	setp.ne.s32 	%p102, %r709, %r127;
	@%p102 bra 	$L__BB0_157;
$L__BB0_121:
	ld.param.u64 	%rd210, [_Z13kakuro_kernelPiS_S_S_S_S_S_S_iiiPVbS__param_12];
	setp.lt.s32 	%p148, %r244, 1;
	cvta.to.global.u64 	%rd129, %rd210;
	mul.wide.s32 	%rd130, %r18, 4;
	add.s64 	%rd131, %rd129, %rd130;
	ld.global.u32 	%r529, [%rd131];
	rem.s32 	%r530, %r529, %r680;
	mul.wide.s32 	%rd132, %r530, 4;
	add.s64 	%rd133, %rd8, %rd132;
	ld.local.u32 	%r531, [%rd133];
	st.global.u32 	[%rd16], %r531;
	atom.global.add.u32 	%r532, [%rd131], 1;
	@%p148 bra 	$L__BB0_156;
	mov.b16 	%rs21, 1;
	mov.b32 	%r710, 0;
$L__BB0_123:
	mul.wide.u32 	%rd134, %r710, 4;
	add.s64 	%rd135, %rd3, %rd134;
	ld.global.u32 	%r534, [%rd135];
	setp.ne.s32 	%p149, %r534, 0;
	@%p149 bra 	$L__BB0_136;
	mul.wide.u32 	%rd179, %r710, 4;
	add.s64 	%rd180, %rd7, %rd179;
	ld.global.u32 	%r156, [%rd180];
	add.s64 	%rd181, %rd6, %rd179;
	ld.global.u32 	%r157, [%rd181];
	setp.ge.s32 	%p159, %r156, %r157;
	mov.b32 	%r746, 0;
	mov.u32 	%r747, %r746;
	@%p159 bra 	$L__BB0_148;
	mul.wide.u32 	%rd182, %r710, 4;
	add.s64 	%rd183, %rd5, %rd182;
	ld.global.u32 	%r597, [%rd183];
	mul.lo.s32 	%r158, %r597, %r243;
	add.s32 	%r598, %r156, 1;
	max.s32 	%r599, %r157, %r598;
	sub.s32 	%r159, %r599, %r156;
	sub.s32 	%r600, %r156, %r599;
	setp.gt.u32 	%p160, %r600, -8;
	mov.b32 	%r747, 0;
	mov.u32 	%r723, %r156;
	mov.u32 	%r746, %r747;
	@%p160 bra 	$L__BB0_128;
	and.b32  	%r747, %r159, -8;
	mov.b32 	%r711, 0;
	mov.u32 	%r746, %r711;
$L__BB0_127:
	.pragma "nounroll";
	add.s32 	%r602, %r711, %r156;
	add.s32 	%r603, %r158, %r602;
	mul.wide.s32 	%rd184, %r603, 4;
	add.s64 	%rd185, %rd2, %rd184;
	ld.global.u32 	%r604, [%rd185];
	add.s32 	%r605, %r604, %r746;
	mul.wide.u32 	%rd186, %r711, 4;
	add.s64 	%rd187, %rd10, %rd186;
	ld.global.u32 	%r606, [%rd185+4];
	add.s32 	%r607, %r606, %r605;
	ld.global.u32 	%r608, [%rd185+8];
	add.s32 	%r609, %r608, %r607;
	ld.global.u32 	%r610, [%rd185+12];
	add.s32 	%r611, %r610, %r609;
	st.local.v4.u32 	[%rd187], {%r604, %r606, %r608, %r610};
	ld.global.u32 	%r612, [%rd185+16];
	add.s32 	%r613, %r612, %r611;
	ld.global.u32 	%r614, [%rd185+20];
	add.s32 	%r615, %r614, %r613;
	ld.global.u32 	%r616, [%rd185+24];
	add.s32 	%r617, %r616, %r615;
	ld.global.u32 	%r618, [%rd185+28];
	add.s32 	%r746, %r618, %r617;
	add.s32 	%r711, %r711, 8;
	st.local.v4.u32 	[%rd187+16], {%r612, %r614, %r616, %r618};
	add.s32 	%r723, %r711, %r156;
	setp.eq.s32 	%p161, %r711, %r747;
	@%p161 bra 	$L__BB0_128;
	bra.uni 	$L__BB0_127;
$L__BB0_128:
	and.b32  	%r183, %r159, 7;
	setp.eq.s32 	%p162, %r183, 0;
	@%p162 bra 	$L__BB0_148;
	and.b32  	%r184, %r159, 3;
	setp.lt.u32 	%p163, %r183, 4;
	@%p163 bra 	$L__BB0_131;
	add.s32 	%r620, %r158, %r723;
	mul.wide.s32 	%rd188, %r620, 4;
	add.s64 	%rd189, %rd2, %rd188;
	ld.global.u32 	%r621, [%rd189];
	add.s32 	%r622, %r621, %r746;
	mul.wide.u32 	%rd190, %r747, 4;
	add.s64 	%rd191, %rd10, %rd190;
	st.local.u32 	[%rd191], %r621;
	ld.global.u32 	%r623, [%rd189+4];
	add.s32 	%r624, %r623, %r622;
	st.local.u32 	[%rd191+4], %r623;
	ld.global.u32 	%r625, [%rd189+8];
	add.s32 	%r626, %r625, %r624;
	st.local.u32 	[%rd191+8], %r625;
	ld.global.u32 	%r627, [%rd189+12];
	add.s32 	%r746, %r627, %r626;
	st.local.u32 	[%rd191+12], %r627;
	add.s32 	%r747, %r747, 4;
	add.s32 	%r723, %r723, 4;
$L__BB0_131:
	setp.eq.s32 	%p164, %r184, 0;
	@%p164 bra 	$L__BB0_148;
	setp.eq.s32 	%p165, %r184, 1;
	@%p165 bra 	$L__BB0_134;
	add.s32 	%r629, %r158, %r723;
	mul.wide.s32 	%rd192, %r629, 4;
	add.s64 	%rd193, %rd2, %rd192;
	ld.global.u32 	%r630, [%rd193];
	add.s32 	%r631, %r630, %r746;
	mul.wide.u32 	%rd194, %r747, 4;
	add.s64 	%rd195, %rd10, %rd194;
	st.local.u32 	[%rd195], %r630;
	ld.global.u32 	%r632, [%rd193+4];
	add.s32 	%r746, %r632, %r631;
	st.local.u32 	[%rd195+4], %r632;
	add.s32 	%r747, %r747, 2;
	add.s32 	%r723, %r723, 2;
$L__BB0_134:
	and.b32  	%r633, %r159, 1;
	setp.eq.b32 	%p166, %r633, 1;
	not.pred 	%p167, %p166;
	@%p167 bra 	$L__BB0_148;
	add.s32 	%r634, %r158, %r723;
	mul.wide.s32 	%rd196, %r634, 4;
	add.s64 	%rd197, %rd2, %rd196;
	ld.global.u32 	%r635, [%rd197];
	add.s32 	%r746, %r635, %r746;
	add.s32 	%r202, %r747, 1;
	mul.wide.u32 	%rd198, %r747, 4;
	add.s64 	%rd199, %rd10, %rd198;
	st.local.u32 	[%rd199], %r635;
	mov.u32 	%r747, %r202;
	bra.uni 	$L__BB0_148;
$L__BB0_136:
	mul.wide.u32 	%rd136, %r710, 4;
	add.s64 	%rd137, %rd5, %rd136;
	ld.global.u32 	%r733, [%rd137];
	add.s64 	%rd138, %rd4, %rd136;
	ld.global.u32 	%r167, [%rd138];
	setp.ge.s32 	%p150, %r733, %r167;
	mov.b32 	%r746, 0;
	mov.u32 	%r747, %r746;
	@%p150 bra 	$L__BB0_148;
	mul.wide.u32 	%rd139, %r710, 4;
	add.s64 	%rd140, %rd7, %rd139;
	ld.global.u32 	%r168, [%rd140];
	mul.lo.s32 	%r169, %r168, %r243;
	add.s32 	%r538, %r733, 1;
	max.s32 	%r539, %r167, %r538;
	sub.s32 	%r170, %r539, %r733;
	sub.s32 	%r540, %r733, %r539;
	setp.gt.u32 	%p151, %r540, -8;
	mov.b32 	%r747, 0;
	mov.u32 	%r746, %r747;
	@%p151 bra 	$L__BB0_140;
	and.b32  	%r747, %r170, -8;
	mov.b32 	%r714, 0;
	mov.u32 	%r746, %r714;
$L__BB0_139:
	.pragma "nounroll";
	mad.lo.s32 	%r542, %r733, %r243, %r168;
	mul.wide.s32 	%rd141, %r542, 4;
	add.s64 	%rd142, %rd2, %rd141;
	ld.global.u32 	%r543, [%rd142];
	add.s32 	%r544, %r543, %r746;
	add.s32 	%r545, %r169, %r733;
	mul.wide.s32 	%rd143, %r545, 4;
	add.s64 	%rd144, %rd2, %rd143;
	ld.global.u32 	%r546, [%rd144];
	mul.wide.u32 	%rd145, %r714, 4;
	add.s64 	%rd146, %rd10, %rd145;
	mul.wide.s32 	%rd147, %r243, 4;
	add.s64 	%rd148, %rd142, %rd147;
	ld.global.u32 	%r547, [%rd148];
	add.s32 	%r548, %r547, %r544;
	ld.global.u32 	%r549, [%rd144+4];
	add.s64 	%rd149, %rd148, %rd147;
	ld.global.u32 	%r550, [%rd149];
	add.s32 	%r551, %r550, %r548;
	ld.global.u32 	%r552, [%rd144+8];
	add.s64 	%rd150, %rd149, %rd147;
	ld.global.u32 	%r553, [%rd150];
	add.s32 	%r554, %r553, %r551;
	ld.global.u32 	%r555, [%rd144+12];
	st.local.v4.u32 	[%rd146], {%r546, %r549, %r552, %r555};
	add.s64 	%rd151, %rd150, %rd147;
	ld.global.u32 	%r556, [%rd151];
	add.s32 	%r557, %r556, %r554;
	ld.global.u32 	%r558, [%rd144+16];
	add.s64 	%rd152, %rd151, %rd147;
	ld.global.u32 	%r559, [%rd152];
	add.s32 	%r560, %r559, %r557;
	ld.global.u32 	%r561, [%rd144+20];
	add.s64 	%rd153, %rd152, %rd147;
	ld.global.u32 	%r562, [%rd153];
	add.s32 	%r563, %r562, %r560;
	ld.global.u32 	%r564, [%rd144+24];
	add.s64 	%rd154, %rd153, %rd147;
	ld.global.u32 	%r565, [%rd154];
	add.s32 	%r746, %r565, %r563;
	ld.global.u32 	%r566, [%rd144+28];
	add.s32 	%r714, %r714, 8;
	st.local.v4.u32 	[%rd146+16], {%r558, %r561, %r564, %r566};
	add.s32 	%r733, %r733, 8;
	setp.eq.s32 	%p152, %r714, %r747;
	@%p152 bra 	$L__BB0_140;
	bra.uni 	$L__BB0_139;
$L__BB0_140:
	and.b32  	%r208, %r170, 7;
	setp.eq.s32 	%p153, %r208, 0;
	@%p153 bra 	$L__BB0_148;
	setp.lt.u32 	%p154, %r208, 4;
	@%p154 bra 	$L__BB0_143;
	mad.lo.s32 	%r568, %r733, %r243, %r168;
	mul.wide.s32 	%rd155, %r568, 4;
	add.s64 	%rd156, %rd2, %rd155;
	ld.global.u32 	%r569, [%rd156];
	add.s32 	%r570, %r569, %r746;
	add.s32 	%r571, %r169, %r733;
	mul.wide.s32 	%rd157, %r571, 4;
	add.s64 	%rd158, %rd2, %rd157;
	ld.global.u32 	%r572, [%rd158];
	mul.wide.u32 	%rd159, %r747, 4;
	add.s64 	%rd160, %rd10, %rd159;
	st.local.u32 	[%rd160], %r572;
	mul.wide.s32 	%rd161, %r243, 4;
	add.s64 	%rd162, %rd156, %rd161;
	ld.global.u32 	%r573, [%rd162];
	add.s32 	%r574, %r573, %r570;
	ld.global.u32 	%r575, [%rd158+4];
	st.local.u32 	[%rd160+4], %r575;
	add.s64 	%rd163, %rd162, %rd161;
	ld.global.u32 	%r576, [%rd163];
	add.s32 	%r577, %r576, %r574;
	ld.global.u32 	%r578, [%rd158+8];
	st.local.u32 	[%rd160+8], %r578;
	add.s64 	%rd164, %rd163, %rd161;
	ld.global.u32 	%r579, [%rd164];
	add.s32 	%r746, %r579, %r577;
	ld.global.u32 	%r580, [%rd158+12];
	st.local.u32 	[%rd160+12], %r580;
	add.s32 	%r747, %r747, 4;
	add.s32 	%r733, %r733, 4;
$L__BB0_143:
	and.b32  	%r217, %r170, 3;
	setp.eq.s32 	%p155, %r217, 0;
	@%p155 bra 	$L__BB0_148;
	setp.eq.s32 	%p156, %r217, 1;
	@%p156 bra 	$L__BB0_146;
	mad.lo.s32 	%r582, %r733, %r243, %r168;
	mul.wide.s32 	%rd165, %r582, 4;
	add.s64 	%rd166, %rd2, %rd165;
	ld.global.u32 	%r583, [%rd166];
	add.s32 	%r584, %r583, %r746;
	add.s32 	%r585, %r169, %r733;
	mul.wide.s32 	%rd167, %r585, 4;
	add.s64 	%rd168, %rd2, %rd167;
	ld.global.u32 	%r586, [%rd168];
	mul.wide.u32 	%rd169, %r747, 4;
	add.s64 	%rd170, %rd10, %rd169;
	st.local.u32 	[%rd170], %r586;
	mul.wide.s32 	%rd171, %r243, 4;
	add.s64 	%rd172, %rd166, %rd171;
	ld.global.u32 	%r587, [%rd172];
	add.s32 	%r746, %r587, %r584;
	ld.global.u32 	%r588, [%rd168+4];
	st.local.u32 	[%rd170+4], %r588;
	add.s32 	%r747, %r747, 2;
	add.s32 	%r733, %r733, 2;
$L__BB0_146:
	and.b32  	%r589, %r170, 1;
	setp.eq.b32 	%p157, %r589, 1;
	not.pred 	%p158, %p157;
	@%p158 bra 	$L__BB0_148;
	mad.lo.s32 	%r590, %r733, %r243, %r168;
	mul.wide.s32 	%rd173, %r590, 4;
	add.s64 	%rd174, %rd2, %rd173;
	ld.global.u32 	%r591, [%rd174];
	add.s32 	%r746, %r591, %r746;
	add.s32 	%r592, %r169, %r733;
	mul.wide.s32 	%rd175, %r592, 4;
	add.s64 	%rd176, %rd2, %rd175;
	ld.global.u32 	%r593, [%rd176];
	add.s32 	%r227, %r747, 1;
	mul.wide.u32 	%rd177, %r747, 4;
	add.s64 	%rd178, %rd10, %rd177;
	st.local.u32 	[%rd178], %r593;
	mov.u32 	%r747, %r227;
$L__BB0_148:
	mul.wide.u32 	%rd200, %r710, 4;
	add.s64 	%rd201, %rd1, %rd200;
	ld.global.u32 	%r636, [%rd201];
	setp.eq.s32 	%p168, %r636, %r746;
	selp.b16 	%rs6, %rs21, 0, %p168;
	setp.eq.s32 	%p169, %r747, 0;
	mov.u16 	%rs21, %rs6;
	@%p169 bra 	$L__BB0_154;
	add.s32 	%r230, %r747, -1;
	mov.b32 	%r748, 0;
$L__BB0_150:
	mul.wide.u32 	%rd202, %r748, 4;
	add.s64 	%rd27, %rd10, %rd202;
	mov.u32 	%r749, %r748;
$L__BB0_151:
	setp.eq.s32 	%p170, %r749, %r230;
	@%p170 bra 	$L__BB0_153;
	add.s32 	%r233, %r749, 1;
	ld.local.u32 	%r638, [%rd27];
	mul.wide.u32 	%rd203, %r749, 4;
	add.s64 	%rd204, %rd10, %rd203;
	ld.local.u32 	%r639, [%rd204+4];
	setp.eq.s32 	%p171, %r638, %r639;
	mov.b16 	%rs21, 0;
	mov.u32 	%r749, %r233;
	@%p171 bra 	$L__BB0_154;
	bra.uni 	$L__BB0_151;
$L__BB0_153:
	add.s32 	%r748, %r748, 1;
	setp.ne.s32 	%p172, %r748, %r747;
	mov.u16 	%rs21, %rs6;
	@%p172 bra 	$L__BB0_150;
$L__BB0_154:
	add.s32 	%r710, %r710, 1;
	setp.ne.s32 	%p173, %r710, %r244;
	@%p173 bra 	$L__BB0_123;
	and.b16  	%rs16, %rs21, 255;
	setp.eq.s16 	%p174, %rs16, 0;
	@%p174 bra 	$L__BB0_157;
$L__BB0_156:
	ld.param.u64 	%rd209, [_Z13kakuro_kernelPiS_S_S_S_S_S_S_iiiPVbS__param_11];
	cvta.to.global.u64 	%rd205, %rd209;
	mov.b16 	%rs17, 1;
	st.volatile.global.u8 	[%rd205], %rs17;
$L__BB0_157:
	add.s32 	%r646, %r646, 1;
	ld.global.u32 	%r11, [%rd13];
	setp.lt.s32 	%p175, %r646, %r11;
	add.s32 	%r645, %r645, 1;
	add.s16 	%rs19, %rs19, 1;
	add.s16 	%rs18, %rs18, 1;
	@%p175 bra 	$L__BB0_5;
	ld.global.u32 	%r750, [%rd12];
$L__BB0_159:
	add.s32 	%r643, %r643, 1;
	setp.lt.s32 	%p176, %r643, %r750;
	@%p176 bra 	$L__BB0_3;
$L__BB0_160:
	ret;

}


// ===== COMPILED SASS (sm_100) =====

	.target	sm_100

	.elftype	@"ET_EXEC"


//--------------------- .note.nv.tkinfo           --------------------------
	.section	.note.nv.tkinfo,"",@"SHT_NOTE"
	.sectionflags	@"SHF_NOTE_NV_TKINFO"
	.tkinfo
        /*0018*/ 	.word	0x00000002
        /*0030*/ 	.string	""
        /*0030*/ 	.string	"ptxas"
        /*0030*/ 	.string	"Cuda compilation tools, release 13.0, V13.0.88"
        /*0030*/ 	.string	"Build cuda_13.0.r13.0/compiler.36424714_0"
        /*0030*/ 	.string	"-arch sm_100 -m 64 "



//--------------------- .note.nv.cuinfo           --------------------------
	.section	.note.nv.cuinfo,"",@"SHT_NOTE"
	.sectionflags	@"SHF_NOTE_NV_CUINFO"
        /*0018*/ 	.short	0x0002
        /*001a*/ 	.short	0x0064
        /*001c*/ 	.short	0x0082
	.zero		2


//--------------------- .nv.info                  --------------------------
	.section	.nv.info,"",@"SHT_CUDA_INFO"
	.align	4


	//----- nvinfo : EIATTR_REGCOUNT
	.align		4
        /*0000*/ 	.byte	0x04, 0x2f
        /*0002*/ 	.short	(.L_1 - .L_0)
	.align		4
.L_0:
        /*0004*/ 	.word	index@(_Z13kakuro_kernelPiS_S_S_S_S_S_S_iiiPVbS_)
        /*0008*/ 	.word	0x00000028


	//----- nvinfo : EIATTR_FRAME_SIZE
	.align		4
.L_1:
        /*000c*/ 	.byte	0x04, 0x11
        /*000e*/ 	.short	(.L_3 - .L_2)
	.align		4
.L_2:
        /*0010*/ 	.word	index@(_Z13kakuro_kernelPiS_S_S_S_S_S_S_iiiPVbS_)
        /*0014*/ 	.word	0x000001e0


	//----- nvinfo : EIATTR_MIN_STACK_SIZE
	.align		4
.L_3:
        /*0018*/ 	.byte	0x04, 0x12
        /*001a*/ 	.short	(.L_5 - .L_4)
	.align		4
.L_4:
        /*001c*/ 	.word	index@(_Z13kakuro_kernelPiS_S_S_S_S_S_S_iiiPVbS_)
        /*0020*/ 	.word	0x000001e0
.L_5:


//--------------------- .nv.compat                --------------------------
	.section	.nv.compat,"",@"SHT_CUDA_COMPAT_INFO"
	.align	4
        /*0000*/ 	.byte	0x02, 0x09, 0x00, 0x00, 0x02, 0x02, 0x01, 0x00, 0x02, 0x05, 0x05, 0x00, 0x03, 0x07, 0x01, 0x01
        /*0010*/ 	.byte	0x02, 0x03, 0x00, 0x00, 0x02, 0x06, 0x01, 0x00, 0x04, 0x0b, 0x08, 0x00, 0x09, 0x00, 0x00, 0x00
        /*0020*/ 	.byte	0x00, 0x00, 0x00, 0x00


//--------------------- .nv.info._Z13kakuro_kernelPiS_S_S_S_S_S_S_iiiPVbS_ --------------------------
	.section	.nv.info._Z13kakuro_kernelPiS_S_S_S_S_S_S_iiiPVbS_,"",@"SHT_CUDA_INFO"
	.sectionflags	@""
	.align	4


	//----- nvinfo : EIATTR_CUDA_API_VERSION
	.align		4
        /*0000*/ 	.byte	0x04, 0x37
        /*0002*/ 	.short	(.L_7 - .L_6)
.L_6:
        /*0004*/ 	.word	0x00000082


	//----- nvinfo : EIATTR_KPARAM_INFO
	.align		4
.L_7:
        /*0008*/ 	.byte	0x04, 0x17
        /*000a*/ 	.short	(.L_9 - .L_8)
.L_8:
        /*000c*/ 	.word	0x00000000
        /*0010*/ 	.short	0x000c
        /*0012*/ 	.short	0x0058
        /*0014*/ 	.byte	0x00, 0xf5, 0x21, 0x00


	//----- nvinfo : EIATTR_KPARAM_INFO
	.align		4
.L_9:
        /*0018*/ 	.byte	0x04, 0x17
        /*001a*/ 	.short	(.L_11 - .L_10)
.L_10:
        /*001c*/ 	.word	0x00000000
        /*0020*/ 	.short	0x000b
        /*0022*/ 	.short	0x0050
        /*0024*/ 	.byte	0x00, 0xf5, 0x21, 0x00


	//----- nvinfo : EIATTR_KPARAM_INFO
	.align		4
.L_11:
        /*0028*/ 	.byte	0x04, 0x17
        /*002a*/ 	.short	(.L_13 - .L_12)
.L_12:
        /*002c*/ 	.word	0x00000000
        /*0030*/ 	.short	0x000a
        /*0032*/ 	.short	0x0048
        /*0034*/ 	.byte	0x00, 0xf0, 0x11, 0x00


	//----- nvinfo : EIATTR_KPARAM_INFO
	.align		4
.L_13:
        /*0038*/ 	.byte	0x04, 0x17
        /*003a*/ 	.short	(.L_15 - .L_14)
.L_14:
        /*003c*/ 	.word	0x00000000
        /*0040*/ 	.short	0x0009
        /*0042*/ 	.short	0x0044
        /*0044*/ 	.byte	0x00, 0xf0, 0x11, 0x00


	//----- nvinfo : EIATTR_KPARAM_INFO
	.align		4
.L_15:
        /*0048*/ 	.byte	0x04, 0x17
        /*004a*/ 	.short	(.L_17 - .L_16)
.L_16:
        /*004c*/ 	.word	0x00000000
        /*0050*/ 	.short	0x0008
        /*0052*/ 	.short	0x0040
        /*0054*/ 	.byte	0x00, 0xf0, 0x11, 0x00


	//----- nvinfo : EIATTR_KPARAM_INFO
	.align		4
.L_17:
        /*0058*/ 	.byte	0x04, 0x17
        /*005a*/ 	.short	(.L_19 - .L_18)
.L_18:
        /*005c*/ 	.word	0x00000000
        /*0060*/ 	.short	0x0007
        /*0062*/ 	.short	0x0038
        /*0064*/ 	.byte	0x00, 0xf5, 0x21, 0x00


	//----- nvinfo : EIATTR_KPARAM_INFO
	.align		4
.L_19:
        /*0068*/ 	.byte	0x04, 0x17
        /*006a*/ 	.short	(.L_21 - .L_20)
.L_20:
        /*006c*/ 	.word	0x00000000
        /*0070*/ 	.short	0x0006
        /*0072*/ 	.short	0x0030
        /*0074*/ 	.byte	0x00, 0xf5, 0x21, 0x00


	//----- nvinfo : EIATTR_KPARAM_INFO
	.align		4
.L_21:
        /*0078*/ 	.byte	0x04, 0x17
        /*007a*/ 	.short	(.L_23 - .L_22)
.L_22:
        /*007c*/ 	.word	0x00000000
        /*0080*/ 	.short	0x0005
        /*0082*/ 	.short	0x0028
        /*0084*/ 	.byte	0x00, 0xf5, 0x21, 0x00


	//----- nvinfo : EIATTR_KPARAM_INFO
	.align		4
.L_23:
        /*0088*/ 	.byte	0x04, 0x17
        /*008a*/ 	.short	(.L_25 - .L_24)
.L_24:
        /*008c*/ 	.word	0x00000000
        /*0090*/ 	.short	0x0004
        /*0092*/ 	.short	0x0020
        /*0094*/ 	.byte	0x00, 0xf5, 0x21, 0x00


	//----- nvinfo : EIATTR_KPARAM_INFO
	.align		4
.L_25:
        /*0098*/ 	.byte	0x04, 0x17
        /*009a*/ 	.short	(.L_27 - .L_26)
.L_26:
        /*009c*/ 	.word	0x00000000
        /*00a0*/ 	.short	0x0003
        /*00a2*/ 	.short	0x0018
        /*00a4*/ 	.byte	0x00, 0xf5, 0x21, 0x00


	//----- nvinfo : EIATTR_KPARAM_INFO
	.align		4
.L_27:
        /*00a8*/ 	.byte	0x04, 0x17
        /*00aa*/ 	.short	(.L_29 - .L_28)
.L_28:
        /*00ac*/ 	.word	0x00000000
        /*00b0*/ 	.short	0x0002
        /*00b2*/ 	.short	0x0010
        /*00b4*/ 	.byte	0x00, 0xf5, 0x21, 0x00


	//----- nvinfo : EIATTR_KPARAM_INFO
	.align		4
.L_29:
        /*00b8*/ 	.byte	0x04, 0x17
        /*00ba*/ 	.short	(.L_31 - .L_30)
.L_30:
        /*00bc*/ 	.word	0x00000000
        /*00c0*/ 	.short	0x0001
        /*00c2*/ 	.short	0x0008
        /*00c4*/ 	.byte	0x00, 0xf5, 0x21, 0x00


	//----- nvinfo : EIATTR_KPARAM_INFO
	.align		4
.L_31:
        /*00c8*/ 	.byte	0x04, 0x17
        /*00ca*/ 	.short	(.L_33 - .L_32)
.L_32:
        /*00cc*/ 	.word	0x00000000
        /*00d0*/ 	.short	0x0000
        /*00d2*/ 	.short	0x0000
        /*00d4*/ 	.byte	0x00, 0xf5, 0x21, 0x00


	//----- nvinfo : EIATTR_SPARSE_MMA_MASK
	.align		4
.L_33:
        /*00d8*/ 	.byte	0x03, 0x50
        /*00da*/ 	.short	0x0000


	//----- nvinfo : EIATTR_MAXREG_COUNT
	.align		4
        /*00dc*/ 	.byte	0x03, 0x1b
        /*00de*/ 	.short	0x00ff


	//----- nvinfo : EIATTR_MERCURY_ISA_VERSION
	.align		4
        /*00e0*/ 	.byte	0x03, 0x5f
        /*00e2*/ 	.short	0x0101


	//----- nvinfo : EIATTR_VRC_CTA_INIT_COUNT
	.align		4
        /*00e4*/ 	.byte	0x02, 0x4a
	.zero		1
	.zero		1


	//----- nvinfo : EIATTR_EXIT_INSTR_OFFSETS
	.align		4
        /*00e8*/ 	.byte	0x04, 0x1c
        /*00ea*/ 	.short	(.L_35 - .L_34)


	//   ....[0]....
.L_34:
        /*00ec*/ 	.word	0x00000080


	//   ....[1]....
        /*00f0*/ 	.word	0x00000110


	//   ....[2]....
        /*00f4*/ 	.word	0x00004820


	//----- nvinfo : EIATTR_CRS_STACK_SIZE
	.align		4
.L_35:
        /*00f8*/ 	.byte	0x04, 0x1e
        /*00fa*/ 	.short	(.L_37 - .L_36)
.L_36:
        /*00fc*/ 	.word	0x00000000


	//----- nvinfo : EIATTR_CBANK_PARAM_SIZE
	.align		4
.L_37:
        /*0100*/ 	.byte	0x03, 0x19
        /*0102*/ 	.short	0x0060


	//----- nvinfo : EIATTR_PARAM_CBANK
	.align		4
        /*0104*/ 	.byte	0x04, 0x0a
        /*0106*/ 	.short	(.L_39 - .L_38)
	.align		4
.L_38:
        /*0108*/ 	.word	index@(.nv.constant0._Z13kakuro_kernelPiS_S_S_S_S_S_S_iiiPVbS_)
        /*010c*/ 	.short	0x0380
        /*010e*/ 	.short	0x0060


	//----- nvinfo : EIATTR_SW_WAR
	.align		4
.L_39:
        /*0110*/ 	.byte	0x04, 0x36
        /*0112*/ 	.short	(.L_41 - .L_40)
.L_40:
        /*0114*/ 	.word	0x00000008
.L_41:


//--------------------- .nv.callgraph             --------------------------
	.section	.nv.callgraph,"",@"SHT_CUDA_CALLGRAPH"
	.align	4
	.sectionentsize	8
	.align		4
        /*0000*/ 	.word	0x00000000
	.align		4
        /*0004*/ 	.word	0xffffffff
	.align		4
        /*0008*/ 	.word	0x00000000
	.align		4
        /*000c*/ 	.word	0xfffffffe
	.align		4
        /*0010*/ 	.word	0x00000000
	.align		4
        /*0014*/ 	.word	0xfffffffd
	.align		4
        /*0018*/ 	.word	0x00000000
	.align		4
        /*001c*/ 	.word	0xfffffffc


//--------------------- .text._Z13kakuro_kernelPiS_S_S_S_S_S_S_iiiPVbS_ --------------------------
	.section	.text._Z13kakuro_kernelPiS_S_S_S_S_S_S_iiiPVbS_,"ax",@progbits
	.align	128
        .global         _Z13kakuro_kernelPiS_S_S_S_S_S_S_iiiPVbS_
        .type           _Z13kakuro_kernelPiS_S_S_S_S_S_S_iiiPVbS_,@function
        .size           _Z13kakuro_kernelPiS_S_S_S_S_S_S_iiiPVbS_,(.L_x_109 - _Z13kakuro_kernelPiS_S_S_S_S_S_S_iiiPVbS_)
        .other          _Z13kakuro_kernelPiS_S_S_S_S_S_S_iiiPVbS_,@"STO_CUDA_ENTRY STV_DEFAULT"
_Z13kakuro_kernelPiS_S_S_S_S_S_S_iiiPVbS_:
.text._Z13kakuro_kernelPiS_S_S_S_S_S_S_iiiPVbS_:
[----:B------:R-:W0:Y:S01]  /*0000*/  LDC R1, c[0x0][0x37c] ;  /* 0x0000df00ff017b82 */ /* 0x000e220000000800 */
[----:B------:R-:W1:Y:S01]  /*0010*/  S2R R2, SR_CTAID.X ;  /* 0x0000000000027919 */ /* 0x000e620000002500 */
[----:B------:R-:W1:Y:S01]  /*0020*/  LDCU UR6, c[0x0][0x360] ;  /* 0x00006c00ff0677ac */ /* 0x000e620008000800 */
[----:B0-----:R-:W-:Y:S01]  /*0030*/  VIADD R1, R1, 0xfffffe20 ;  /* 0xfffffe2001017836 */ /* 0x001fe20000000000 */
[----:B------:R-:W1:Y:S01]  /*0040*/  S2R R3, SR_TID.X ;  /* 0x0000000000037919 */ /* 0x000e620000002100 */
[----:B------:R-:W0:Y:S01]  /*0050*/  LDCU UR4, c[0x0][0x3c8] ;  /* 0x00007900ff0477ac */ /* 0x000e220008000800 */
[----:B-1----:R-:W-:-:S05]  /*0060*/  IMAD R3, R2, UR6, R3 ;  /* 0x0000000602037c24 */ /* 0x002fca000f8e0203 */
[----:B0-----:R-:W-:-:S13]  /*0070*/  ISETP.GE.AND P0, PT, R3, UR4, PT ;  /* 0x0000000403007c0c */ /* 0x001fda000bf06270 */
[----:B------:R-:W-:Y:S05]  /*0080*/  @P0 EXIT ;  /* 0x000000000000094d */ /* 0x000fea0003800000 */
[----:B------:R-:W0:Y:S01]  /*0090*/  LDC.64 R4, c[0x0][0x380] ;  /* 0x0000e000ff047b82 */ /* 0x000e220000000a00 */
[----:B------:R-:W1:Y:S07]  /*00a0*/  LDCU.64 UR4, c[0x0][0x358] ;  /* 0x00006b00ff0477ac */ /* 0x000e6e0008000a00 */
[----:B------:R-:W2:Y:S01]  /*00b0*/  LDC.64 R24, c[0x0][0x390] ;  /* 0x0000e400ff187b82 */ /* 0x000ea20000000a00 */
[----:B0-----:R-:W-:-:S06]  /*00c0*/  IMAD.WIDE R4, R3, 0x4, R4 ;  /* 0x0000000403047825 */ /* 0x001fcc00078e0204 */
[----:B-1----:R-:W3:Y:S01]  /*00d0*/  LDG.E R4, desc[UR4][R4.64] ;  /* 0x0000000404047981 */ /* 0x002ee2000c1e1900 */
[----:B--2---:R-:W-:-:S05]  /*00e0*/  IMAD.WIDE R24, R3, 0x4, R24 ;  /* 0x0000000403187825 */ /* 0x004fca00078e0218 */
[----:B------:R-:W3:Y:S02]  /*00f0*/  LDG.E R7, desc[UR4][R24.64] ;  /* 0x0000000418077981 */ /* 0x000ee4000c1e1900 */
[----:B---3--:R-:W-:-:S13]  /*0100*/  ISETP.GE.AND P0, PT, R4, R7, PT ;  /* 0x000000070400720c */ /* 0x008fda0003f06270 */
[----:B------:R-:W-:Y:S05]  /*0110*/  @P0 EXIT ;  /* 0x000000000000094d */ /* 0x000fea0003800000 */
[----:B------:R-:W0:Y:S08]  /*0120*/  LDC.64 R30, c[0x0][0x398] ;  /* 0x0000e600ff1e7b82 */ /* 0x000e300000000a00 */
[----:B------:R-:W1:Y:S08]  /*0130*/  LDC.64 R22, c[0x0][0x3b0] ;  /* 0x0000ec00ff167b82 */ /* 0x000e700000000a00 */
[----:B------:R-:W2:Y:S01]  /*0140*/  LDC.64 R16, c[0x0][0x3a0] ;  /* 0x0000e800ff107b82 */ /* 0x000ea20000000a00 */
[----:B0-----:R-:W-:-:S06]  /*0150*/  IMAD.WIDE R30, R3, 0x4, R30 ;  /* 0x00000004031e7825 */ /* 0x001fcc00078e021e */
[----:B------:R0:W5:Y:S01]  /*0160*/  LDG.E R30, desc[UR4][R30.64] ;  /* 0x000000041e1e7981 */ /* 0x000162000c1e1900 */
[----:B------:R-:W-:Y:S02]  /*0170*/  IMAD.MOV.U32 R0, RZ, RZ, R1 ;  /* 0x000000ffff007224 */ /* 0x000fe400078e0001 */
[----:B-1----:R-:W-:-:S04]  /*0180*/  IMAD.WIDE R22, R3, 0x4, R22 ;  /* 0x0000000403167825 */ /* 0x002fc800078e0216 */
[C---:B------:R-:W-:Y:S02]  /*0190*/  VIADD R12, R1.reuse, 0x24 ;  /* 0x00000024010c7836 */ /* 0x040fe40000000000 */
[----:B------:R-:W-:Y:S02]  /*01a0*/  VIADD R13, R1, 0x50 ;  /* 0x00000050010d7836 */ /* 0x000fe40000000000 */
[----:B--2---:R-:W-:-:S04]  /*01b0*/  IMAD.WIDE R16, R3, 0x4, R16 ;  /* 0x0000000403107825 */ /* 0x004fc800078e0210 */
[----:B0-----:R-:W-:-:S07]  /*01c0*/  IMAD.MOV.U32 R3, RZ, RZ, R4 ;  /* 0x000000ffff037224 */ /* 0x001fce00078e0004 */
.L_x_107:
[----:B0-----:R-:W0:Y:S01]  /*01d0*/  S2R R9, SR_TID.X ;  /* 0x0000000000097919 */ /* 0x001e220000002100 */
[----:B------:R-:W1:Y:S01]  /*01e0*/  LDC.64 R4, c[0x0][0x388] ;  /* 0x0000e200ff047b82 */ /* 0x000e620000000a00 */
[----:B0-----:R-:W-:-:S04]  /*01f0*/  IMAD R9, R2, UR6, R9 ;  /* 0x0000000602097c24 */ /* 0x001fc8000f8e0209 */
[----:B-1----:R-:W-:-:S05]  /*0200*/  IMAD.WIDE R4, R9, 0x4, R4 ;  /* 0x0000000409047825 */ /* 0x002fca00078e0204 */
[----:B------:R-:W2:Y:S01]  /*0210*/  LDG.E R14, desc[UR4][R4.64] ;  /* 0x00000004040e7981 */ /* 0x000ea2000c1e1900 */
[----:B------:R-:W-:Y:S01]  /*0220*/  BSSY.RECONVERGENT B1, `(.L_x_0) ;  /* 0x000045c000017945 */ /* 0x000fe20003800200 */
[----:B--2--5:R-:W-:-:S13]  /*0230*/  ISETP.GE.AND P0, PT, R14, R30, PT ;  /* 0x0000001e0e00720c */ /* 0x024fda0003f06270 */
[----:B------:R-:W-:Y:S05]  /*0240*/  @P0 BRA `(.L_x_1) ;  /* 0x0000004400640947 */ /* 0x000fea0003800000 */
[----:B------:R-:W-:Y:S01]  /*0250*/  BSSY.RECONVERGENT B0, `(.L_x_2) ;  /* 0x0000457000007945 */ /* 0x000fe20003800200 */
[----:B------:R-:W-:Y:S01]  /*0260*/  IMAD.MOV.U32 R15, RZ, RZ, RZ ;  /* 0x000000ffff0f7224 */ /* 0x000fe200078e00ff */
[----:B------:R-:W-:Y:S01]  /*0270*/  PRMT R18, RZ, 0x7610, R18 ;  /* 0x00007610ff127816 */ /* 0x000fe20000000012 */
[C---:B------:R-:W-:Y:S01]  /*0280*/  VIADD R20, R14.reuse, 0xffffffff ;  /* 0xffffffff0e147836 */ /* 0x040fe20000000000 */
[----:B------:R-:W-:Y:S02]  /*0290*/  PRMT R19, RZ, 0x7610, R19 ;  /* 0x00007610ff137816 */ /* 0x000fe40000000013 */
[----:B------:R-:W-:-:S07]  /*02a0*/  PRMT R21, R14, 0x7610, R21 ;  /* 0x000076100e157816 */ /* 0x000fce0000000015 */
.L_x_106:
[----:B------:R-:W0:Y:S01]  /*02b0*/  S2R R7, SR_TID.X ;  /* 0x0000000000077919 */ /* 0x000e220000002100 */
[----:B------:R-:W1:Y:S01]  /*02c0*/  LDC.64 R4, c[0x0][0x380] ;  /* 0x0000e000ff047b82 */ /* 0x000e620000000a00 */
[----:B------:R-:W2:Y:S01]  /*02d0*/  LDG.E R34, desc[UR4][R24.64] ;  /* 0x0000000418227981 */ /* 0x000ea2000c1e1900 */
[----:B------:R-:W-:Y:S01]  /*02e0*/  IMAD.MOV.U32 R32, RZ, RZ, 0x9 ;  /* 0x00000009ff207424 */ /* 0x000fe200078e00ff */
[----:B------:R-:W3:Y:S05]  /*02f0*/  LDCU UR7, c[0x0][0x3c4] ;  /* 0x00007880ff0777ac */ /* 0x000eea0008000800 */
[----:B-----5:R-:W4:Y:S01]  /*0300*/  LDC.64 R28, c[0x0][0x3b8] ;  /* 0x0000ee00ff1c7b82 */ /* 0x020f220000000a00 */
[----:B0-----:R-:W-:-:S04]  /*0310*/  IMAD R7, R2, UR6, R7 ;  /* 0x0000000602077c24 */ /* 0x001fc8000f8e0207 */
[----:B-1----:R-:W-:-:S06]  /*0320*/  IMAD.WIDE R26, R7, 0x4, R4 ;  /* 0x00000004071a7825 */ /* 0x002fcc00078e0204 */
[----:B------:R3:W2:Y:S01]  /*0330*/  LDG.E R27, desc[UR4][R26.64] ;  /* 0x000000041a1b7981 */ /* 0x0006a2000c1e1900 */
[----:B------:R-:W-:Y:S02]  /*0340*/  IMAD.MOV.U32 R4, RZ, RZ, 0x1 ;  /* 0x00000001ff047424 */ /* 0x000fe400078e00ff */
[----:B------:R-:W-:Y:S02]  /*0350*/  IMAD.MOV.U32 R5, RZ, RZ, 0x2 ;  /* 0x00000002ff057424 */ /* 0x000fe400078e00ff */
[----:B------:R-:W-:Y:S02]  /*0360*/  IMAD.MOV.U32 R6, RZ, RZ, 0x3 ;  /* 0x00000003ff067424 */ /* 0x000fe400078e00ff */
[----:B------:R-:W-:Y:S01]  /*0370*/  IMAD.MOV.U32 R7, RZ, RZ, 0x4 ;  /* 0x00000004ff077424 */ /* 0x000fe200078e00ff */
[----:B------:R-:W-:Y:S04]  /*0380*/  STL [R1+0x20], R32 ;  /* 0x0000202001007387 */ /* 0x000fe80000100800 */
[----:B------:R-:W-:Y:S01]  /*0390*/  STL.128 [R1], R4 ;  /* 0x0000000401007387 */ /* 0x000fe20000100c00 */
[----:B------:R-:W-:-:S02]  /*03a0*/  IMAD.MOV.U32 R8, RZ, RZ, 0x5 ;  /* 0x00000005ff087424 */ /* 0x000fc400078e00ff */
[----:B------:R-:W-:Y:S02]  /*03b0*/  IMAD.MOV.U32 R9, RZ, RZ, 0x6 ;  /* 0x00000006ff097424 */ /* 0x000fe400078e00ff */
[----:B------:R-:W-:Y:S02]  /*03c0*/  IMAD.MOV.U32 R10, RZ, RZ, 0x7 ;  /* 0x00000007ff0a7424 */ /* 0x000fe400078e00ff */
[----:B------:R-:W-:Y:S01]  /*03d0*/  IMAD.MOV.U32 R11, RZ, RZ, 0x8 ;  /* 0x00000008ff0b7424 */ /* 0x000fe200078e00ff */
[----:B------:R-:W-:Y:S01]  /*03e0*/  BSSY.RECONVERGENT B2, `(.L_x_3) ;  /* 0x000009c000027945 */ /* 0x000fe20003800200 */
[----:B---3--:R-:W-:Y:S02]  /*03f0*/  IMAD R26, R3, UR7, R14 ;  /* 0x00000007031a7c24 */ /* 0x008fe4000f8e020e */
[----:B------:R-:W-:Y:S01]  /*0400*/  IMAD.MOV.U32 R31, RZ, RZ, RZ ;  /* 0x000000ffff1f7224 */ /* 0x000fe200078e00ff */
[----:B------:R4:W-:Y:S02]  /*0410*/  STL.128 [R1+0x10], R8 ;  /* 0x0000100801007387 */ /* 0x0009e40000100c00 */
[----:B----4-:R-:W-:Y:S01]  /*0420*/  IMAD.WIDE R8, R26, 0x4, R28 ;  /* 0x000000041a087825 */ /* 0x010fe200078e021c */
[----:B--2---:R-:W-:-:S13]  /*0430*/  ISETP.GE.AND P0, PT, R27, R34, PT ;  /* 0x000000221b00720c */ /* 0x004fda0003f06270 */
[----:B------:R-:W-:Y:S05]  /*0440*/  @P0 BRA `(.L_x_4) ;  /* 0x0000000800540947 */ /* 0x000fea0003800000 */
[----:B------:R0:W5:Y:S01]  /*0450*/  LDG.E R10, desc[UR4][R8.64] ;  /* 0x00000004080a7981 */ /* 0x000162000c1e1900 */
[----:B------:R-:W-:Y:S01]  /*0460*/  VIADDMNMX R28, R27, 0x1, R34, !PT ;  /* 0x000000011b1c7846 */ /* 0x000fe20007800122 */
[----:B------:R-:W-:Y:S01]  /*0470*/  BSSY.RECONVERGENT B3, `(.L_x_5) ;  /* 0x000001f000037945 */ /* 0x000fe20003800200 */
[----:B------:R-:W-:-:S03]  /*0480*/  IMAD.MOV.U32 R31, RZ, RZ, RZ ;  /* 0x000000ffff1f7224 */ /* 0x000fc600078e00ff */
[----:B------:R-:W-:Y:S02]  /*0490*/  IMAD.IADD R11, R27, 0x1, -R28 ;  /* 0x000000011b0b7824 */ /* 0x000fe400078e0a1c */
[----:B------:R-:W-:-:S03]  /*04a0*/  IMAD.IADD R28, R28, 0x1, -R27 ;  /* 0x000000011c1c7824 */ /* 0x000fc600078e0a1b */
[----:B------:R-:W-:-:S13]  /*04b0*/  ISETP.GT.U32.AND P0, PT, R11, -0x10, PT ;  /* 0xfffffff00b00780c */ /* 0x000fda0003f04070 */
[----:B0-----:R-:W-:Y:S05]  /*04c0*/  @P0 BRA `(.L_x_6) ;  /* 0x0000000000640947 */ /* 0x001fea0003800000 */
[----:B------:R-:W-:Y:S01]  /*04d0*/  LOP3.LUT R31, R28, 0xfffffff0, RZ, 0xc0, !PT ;  /* 0xfffffff01c1f7812 */ /* 0x000fe200078ec0ff */
[----:B------:R-:W-:Y:S01]  /*04e0*/  BSSY.RECONVERGENT B4, `(.L_x_6) ;  /* 0x0000017000047945 */ /* 0x000fe20003800200 */
[----:B------:R-:W-:-:S03]  /*04f0*/  VIADD R29, R1, 0x44 ;  /* 0x00000044011d7836 */ /* 0x000fc60000000000 */
[----:B------:R-:W-:-:S07]  /*0500*/  IMAD.MOV R11, RZ, RZ, -R31 ;  /* 0x000000ffff0b7224 */ /* 0x000fce00078e0a1f */
.L_x_7:
[----:B------:R-:W-:Y:S01]  /*0510*/  VIADD R11, R11, 0x10 ;  /* 0x000000100b0b7836 */ /* 0x000fe20000000000 */
[----:B-----5:R-:W-:Y:S04]  /*0520*/  STL [R29+-0x20], R10 ;  /* 0xffffe00a1d007387 */ /* 0x020fe80000100800 */
[----:B------:R-:W-:Y:S01]  /*0530*/  ISETP.NE.AND P0, PT, R11, RZ, PT ;  /* 0x000000ff0b00720c */ /* 0x000fe20003f05270 */
[----:B------:R-:W-:Y:S04]  /*0540*/  STL [R29+-0x1c], R10 ;  /* 0xffffe40a1d007387 */ /* 0x000fe80000100800 */
[----:B------:R-:W-:Y:S04]  /*0550*/  STL [R29+-0x18], R10 ;  /* 0xffffe80a1d007387 */ /* 0x000fe80000100800 */
[----:B------:R-:W-:Y:S04]  /*0560*/  STL [R29+-0x14], R10 ;  /* 0xffffec0a1d007387 */ /* 0x000fe80000100800 */
[----:B------:R-:W-:Y:S04]  /*0570*/  STL [R29+-0x10], R10 ;  /* 0xfffff00a1d007387 */ /* 0x000fe80000100800 */
[----:B------:R-:W-:Y:S04]  /*0580*/  STL [R29+-0xc], R10 ;  /* 0xfffff40a1d007387 */ /* 0x000fe80000100800 */
[----:B------:R-:W-:Y:S04]  /*0590*/  STL [R29+-0x8], R10 ;  /* 0xfffff80a1d007387 */ /* 0x000fe80000100800 */
[----:B------:R-:W-:Y:S04]  /*05a0*/  STL [R29+-0x4], R10 ;  /* 0xfffffc0a1d007387 */ /* 0x000fe80000100800 */
[----:B------:R-:W-:Y:S04]  /*05b0*/  STL [R29], R10 ;  /* 0x0000000a1d007387 */ /* 0x000fe80000100800 */
[----:B------:R-:W-:Y:S04]  /*05c0*/  STL [R29+0x4], R10 ;  /* 0x0000040a1d007387 */ /* 0x000fe80000100800 */
[----:B------:R-:W-:Y:S04]  /*05d0*/  STL [R29+0x8], R10 ;  /* 0x0000080a1d007387 */ /* 0x000fe80000100800 */
[----:B------:R-:W-:Y:S04]  /*05e0*/  STL [R29+0xc], R10 ;  /* 0x00000c0a1d007387 */ /* 0x000fe80000100800 */
[----:B------:R-:W-:Y:S04]  /*05f0*/  STL [R29+0x10], R10 ;  /* 0x0000100a1d007387 */ /* 0x000fe80000100800 */
[----:B------:R-:W-:Y:S04]  /*0600*/  STL [R29+0x14], R10 ;  /* 0x0000140a1d007387 */ /* 0x000fe80000100800 */
[----:B------:R-:W-:Y:S04]  /*0610*/  STL [R29+0x18], R10 ;  /* 0x0000180a1d007387 */ /* 0x000fe80000100800 */
[----:B------:R0:W-:Y:S02]  /*0620*/  STL [R29+0x1c], R10 ;  /* 0x00001c0a1d007387 */ /* 0x0001e40000100800 */
[----:B0-----:R-:W-:Y:S01]  /*0630*/  VIADD R29, R29, 0x40 ;  /* 0x000000401d1d7836 */ /* 0x001fe20000000000 */
[----:B------:R-:W-:Y:S06]  /*0640*/  @P0 BRA `(.L_x_7) ;  /* 0xfffffffc00b00947 */ /* 0x000fec000383ffff */
[----:B------:R-:W-:Y:S05]  /*0650*/  BSYNC.RECONVERGENT B4 ;  /* 0x0000000000047941 */ /* 0x000fea0003800200 */
.L_x_6:
[----:B------:R-:W-:Y:S05]  /*0660*/  BSYNC.RECONVERGENT B3 ;  /* 0x0000000000037941 */ /* 0x000fea0003800200 */
.L_x_5:
[----:B------:R-:W-:Y:S01]  /*0670*/  LOP3.LUT P0, RZ, R28, 0xf, RZ, 0xc0, !PT ;  /* 0x0000000f1cff7812 */ /* 0x000fe2000780c0ff */
[----:B------:R-:W-:-:S12]  /*0680*/  BSSY.RECONVERGENT B3, `(.L_x_8) ;  /* 0x000002a000037945 */ /* 0x000fd80003800200 */
[----:B------:R-:W-:Y:S05]  /*0690*/  @!P0 BRA `(.L_x_9) ;  /* 0x0000000000a08947 */ /* 0x000fea0003800000 */
[C---:B------:R-:W-:Y:S01]  /*06a0*/  LOP3.LUT R11, R28.reuse, 0xf, RZ, 0xc0, !PT ;  /* 0x0000000f1c0b7812 */ /* 0x040fe200078ec0ff */
[----:B------:R-:W-:Y:S01]  /*06b0*/  BSSY.RECONVERGENT B4, `(.L_x_10) ;  /* 0x000000e000047945 */ /* 0x000fe20003800200 */
[----:B------:R-:W-:Y:S02]  /*06c0*/  LOP3.LUT P1, RZ, R28, 0x7, RZ, 0xc0, !PT ;  /* 0x000000071cff7812 */ /* 0x000fe4000782c0ff */
[----:B------:R-:W-:-:S13]  /*06d0*/  ISETP.GE.U32.AND P0, PT, R11, 0x8, PT ;  /* 0x000000080b00780c */ /* 0x000fda0003f06070 */
[----:B------:R-:W-:Y:S05]  /*06e0*/  @!P0 BRA `(.L_x_11) ;  /* 0x0000000000288947 */ /* 0x000fea0003800000 */
[C---:B------:R-:W-:Y:S02]  /*06f0*/  IMAD R11, R31.reuse, 0x4, R12 ;  /* 0x000000041f0b7824 */ /* 0x040fe400078e020c */
[----:B------:R-:W-:-:S03]  /*0700*/  VIADD R31, R31, 0x8 ;  /* 0x000000081f1f7836 */ /* 0x000fc60000000000 */
[----:B-----5:R0:W-:Y:S04]  /*0710*/  STL [R11], R10 ;  /* 0x0000000a0b007387 */ /* 0x0201e80000100800 */
[----:B------:R0:W-:Y:S04]  /*0720*/  STL [R11+0x4], R10 ;  /* 0x0000040a0b007387 */ /* 0x0001e80000100800 */
[----:B------:R0:W-:Y:S04]  /*0730*/  STL [R11+0x8], R10 ;  /* 0x0000080a0b007387 */ /* 0x0001e80000100800 */
[----:B------:R0:W-:Y:S04]  /*0740*/  STL [R11+0xc], R10 ;  /* 0x00000c0a0b007387 */ /* 0x0001e80000100800 */
[----:B------:R0:W-:Y:S04]  /*0750*/  STL [R11+0x10], R10 ;  /* 0x0000100a0b007387 */ /* 0x0001e80000100800 */
[----:B------:R0:W-:Y:S04]  /*0760*/  STL [R11+0x14], R10 ;  /* 0x0000140a0b007387 */ /* 0x0001e80000100800 */
[----:B------:R0:W-:Y:S04]  /*0770*/  STL [R11+0x18], R10 ;  /* 0x0000180a0b007387 */ /* 0x0001e80000100800 */
[----:B------:R0:W-:Y:S02]  /*0780*/  STL [R11+0x1c], R10 ;  /* 0x00001c0a0b007387 */ /* 0x0001e40000100800 */
.L_x_11:
[----:B------:R-:W-:Y:S05]  /*0790*/  BSYNC.RECONVERGENT B4 ;  /* 0x0000000000047941 */ /* 0x000fea0003800200 */
.L_x_10:
[----:B------:R-:W-:Y:S05]  /*07a0*/  @!P1 BRA `(.L_x_9) ;  /* 0x00000000005c9947 */ /* 0x000fea0003800000 */
[C---:B0-----:R-:W-:Y:S02]  /*07b0*/  LOP3.LUT R11, R28.reuse, 0x7, RZ, 0xc0, !PT ;  /* 0x000000071c0b7812 */ /* 0x041fe400078ec0ff */
[----:B------:R-:W-:Y:S02]  /*07c0*/  LOP3.LUT R28, R28, 0x3, RZ, 0xc0, !PT ;  /* 0x000000031c1c7812 */ /* 0x000fe400078ec0ff */
[----:B------:R-:W-:Y:S01]  /*07d0*/  ISETP.GE.U32.AND P0, PT, R11, 0x4, PT ;  /* 0x000000040b00780c */ /* 0x000fe20003f06070 */
[----:B------:R-:W-:Y:S01]  /*07e0*/  IMAD.MOV.U32 R11, RZ, RZ, R31 ;  /* 0x000000ffff0b7224 */ /* 0x000fe200078e001f */
[----:B------:R-:W-:-:S11]  /*07f0*/  ISETP.NE.AND P1, PT, R28, RZ, PT ;  /* 0x000000ff1c00720c */ /* 0x000fd60003f25270 */
[C---:B------:R-:W-:Y:S02]  /*0800*/  @P0 IMAD R29, R31.reuse, 0x4, R12 ;  /* 0x000000041f1d0824 */ /* 0x040fe400078e020c */
[----:B------:R-:W-:-:S03]  /*0810*/  @P0 VIADD R31, R31, 0x4 ;  /* 0x000000041f1f0836 */ /* 0x000fc60000000000 */
[----:B-----5:R1:W-:Y:S01]  /*0820*/  @P0 STL [R29], R10 ;  /* 0x0000000a1d000387 */ /* 0x0203e20000100800 */
[----:B------:R-:W-:-:S03]  /*0830*/  @P0 IMAD.MOV.U32 R11, RZ, RZ, R31 ;  /* 0x000000ffff0b0224 */ /* 0x000fc600078e001f */
[----:B------:R1:W-:Y:S04]  /*0840*/  @P0 STL [R29+0x4], R10 ;  /* 0x0000040a1d000387 */ /* 0x0003e80000100800 */
[----:B------:R1:W-:Y:S04]  /*0850*/  @P0 STL [R29+0x8], R10 ;  /* 0x0000080a1d000387 */ /* 0x0003e80000100800 */
[----:B------:R1:W-:Y:S01]  /*0860*/  @P0 STL [R29+0xc], R10 ;  /* 0x00000c0a1d000387 */ /* 0x0003e20000100800 */
[----:B------:R-:W-:Y:S05]  /*0870*/  @!P1 BRA `(.L_x_9) ;  /* 0x0000000000289947 */ /* 0x000fea0003800000 */
[C---:B-1----:R-:W-:Y:S01]  /*0880*/  IMAD R29, R11.reuse, 0x4, R12 ;  /* 0x000000040b1d7824 */ /* 0x042fe200078e020c */
[----:B------:R-:W-:Y:S01]  /*0890*/  ISETP.NE.AND P0, PT, R28, 0x1, PT ;  /* 0x000000011c00780c */ /* 0x000fe20003f05270 */
[----:B------:R-:W-:-:S03]  /*08a0*/  VIADD R31, R11, 0x1 ;  /* 0x000000010b1f7836 */ /* 0x000fc60000000000 */
[----:B------:R2:W-:Y:S09]  /*08b0*/  STL [R29], R10 ;  /* 0x0000000a1d007387 */ /* 0x0005f20000100800 */
[----:B------:R-:W-:Y:S05]  /*08c0*/  @!P0 BRA `(.L_x_9) ;  /* 0x0000000000148947 */ /* 0x000fea0003800000 */
[----:B------:R-:W-:Y:S01]  /*08d0*/  ISETP.NE.AND P0, PT, R28, 0x2, PT ;  /* 0x000000021c00780c */ /* 0x000fe20003f05270 */
[----:B------:R3:W-:Y:S01]  /*08e0*/  STL [R29+0x4], R10 ;  /* 0x0000040a1d007387 */ /* 0x0007e20000100800 */
[----:B------:R-:W-:-:S11]  /*08f0*/  VIADD R31, R11, 0x2 ;  /* 0x000000020b1f7836 */ /* 0x000fd60000000000 */
[----:B------:R3:W-:Y:S01]  /*0900*/  @P0 STL [R29+0x8], R10 ;  /* 0x0000080a1d000387 */ /* 0x0007e20000100800 */
[----:B------:R-:W-:-:S07]  /*0910*/  @P0 VIADD R31, R11, 0x3 ;  /* 0x000000030b1f0836 */ /* 0x000fce0000000000 */
.L_x_9:
[----:B------:R-:W-:Y:S05]  /*0920*/  BSYNC.RECONVERGENT B3 ;  /* 0x0000000000037941 */ /* 0x000fea0003800200 */
.L_x_8:
[----:B0123-5:R0:W5:Y:S01]  /*0930*/  LDG.E R10, desc[UR4][R8.64] ;  /* 0x00000004080a7981 */ /* 0x02f162000c1e1900 */
[C---:B------:R-:W-:Y:S01]  /*0940*/  VIADDMNMX R28, R27.reuse, 0x1, R34, !PT ;  /* 0x000000011b1c7846 */ /* 0x040fe20007800122 */
[----:B------:R-:W-:Y:S04]  /*0950*/  BSSY.RECONVERGENT B3, `(.L_x_12) ;  /* 0x000001d000037945 */ /* 0x000fe80003800200 */
[----:B------:R-:W-:Y:S02]  /*0960*/  IMAD.IADD R11, R27, 0x1, -R28 ;  /* 0x000000011b0b7824 */ /* 0x000fe400078e0a1c */
[----:B------:R-:W-:-:S03]  /*0970*/  IMAD.IADD R29, R28, 0x1, -R27 ;  /* 0x000000011c1d7824 */ /* 0x000fc600078e0a1b */
[----:B------:R-:W-:Y:S02]  /*0980*/  ISETP.GT.U32.AND P0, PT, R11, -0x10, PT ;  /* 0xfffffff00b00780c */ /* 0x000fe40003f04070 */
[----:B------:R-:W-:-:S11]  /*0990*/  LOP3.LUT P1, R28, R29, 0xf, RZ, 0xc0, !PT ;  /* 0x0000000f1d1c7812 */ /* 0x000fd6000782c0ff */
[----:B0-----:R-:W-:Y:S05]  /*09a0*/  @P0 BRA `(.L_x_13) ;  /* 0x00000000005c0947 */ /* 0x001fea0003800000 */
[----:B------:R-:W-:Y:S01]  /*09b0*/  IMAD.MOV.U32 R11, RZ, RZ, RZ ;  /* 0x000000ffff0b7224 */ /* 0x000fe200078e00ff */
[----:B------:R-:W-:-:S07]  /*09c0*/  LOP3.LUT R32, R29, 0xfffffff0, RZ, 0xc0, !PT ;  /* 0xfffffff01d207812 */ /* 0x000fce00078ec0ff */
.L_x_14:
[----:B0-----:R-:W-:Y:S02]  /*09d0*/  IMAD R27, R31, 0x4, R12 ;  /* 0x000000041f1b7824 */ /* 0x001fe400078e020c */
[----:B------:R-:W-:Y:S02]  /*09e0*/  VIADD R11, R11, 0x10 ;  /* 0x000000100b0b7836 */ /* 0x000fe40000000000 */
[----:B------:R-:W-:Y:S01]  /*09f0*/  VIADD R31, R31, 0x10 ;  /* 0x000000101f1f7836 */ /* 0x000fe20000000000 */
[----:B-----5:R0:W-:Y:S02]  /*0a00*/  STL [R27], R10 ;  /* 0x0000000a1b007387 */ /* 0x0201e40000100800 */
[----:B------:R-:W-:Y:S02]  /*0a10*/  ISETP.NE.AND P0, PT, R11, R32, PT ;  /* 0x000000200b00720c */ /* 0x000fe40003f05270 */
[----:B------:R0:W-:Y:S04]  /*0a20*/  STL [R27+0x4], R10 ;  /* 0x0000040a1b007387 */ /* 0x0001e80000100800 */
        /* <DEDUP_REMOVED lines=13> */
[----:B------:R0:W-:Y:S01]  /*0b00*/  STL [R27+0x3c], R10 ;  /* 0x00003c0a1b007387 */ /* 0x0001e20000100800 */
[----:B------:R-:W-:Y:S05]  /*0b10*/  @P0 BRA `(.L_x_14) ;  /* 0xfffffffc00ac0947 */ /* 0x000fea000383ffff */
.L_x_13:
[----:B------:R-:W-:Y:S05]  /*0b20*/  BSYNC.RECONVERGENT B3 ;  /* 0x0000000000037941 */ /* 0x000fea0003800200 */
.L_x_12:
[----:B------:R-:W-:Y:S05]  /*0b30*/  @!P1 BRA `(.L_x_4) ;  /* 0x0000000000989947 */ /* 0x000fea0003800000 */
[----:B------:R-:W-:Y:S01]  /*0b40*/  ISETP.GE.U32.AND P0, PT, R28, 0x8, PT ;  /* 0x000000081c00780c */ /* 0x000fe20003f06070 */
[----:B------:R-:W-:Y:S01]  /*0b50*/  BSSY.RECONVERGENT B3, `(.L_x_15) ;  /* 0x000000d000037945 */ /* 0x000fe20003800200 */
[----:B0-----:R-:W-:-:S11]  /*0b60*/  LOP3.LUT P1, R27, R29, 0x7, RZ, 0xc0, !PT ;  /* 0x000000071d1b7812 */ /* 0x001fd6000782c0ff */
        /* <DEDUP_REMOVED lines=11> */
.L_x_16:
[----:B------:R-:W-:Y:S05]  /*0c20*/  BSYNC.RECONVERGENT B3 ;  /* 0x0000000000037941 */ /* 0x000fea0003800200 */
.L_x_15:
[----:B------:R-:W-:Y:S05]  /*0c30*/  @!P1 BRA `(.L_x_4) ;  /* 0x0000000000589947 */ /* 0x000fea0003800000 */
[----:B------:R-:W-:Y:S01]  /*0c40*/  ISETP.GE.U32.AND P0, PT, R27, 0x4, PT ;  /* 0x000000041b00780c */ /* 0x000fe20003f06070 */
[----:B0-----:R-:W-:Y:S01]  /*0c50*/  IMAD.MOV.U32 R11, RZ, RZ, R31 ;  /* 0x000000ffff0b7224 */ /* 0x001fe200078e001f */
[----:B------:R-:W-:-:S04]  /*0c60*/  LOP3.LUT R29, R29, 0x3, RZ, 0xc0, !PT ;  /* 0x000000031d1d7812 */ /* 0x000fc800078ec0ff */
[----:B------:R-:W-:-:S07]  /*0c70*/  ISETP.NE.AND P1, PT, R29, RZ, PT ;  /* 0x000000ff1d00720c */ /* 0x000fce0003f25270 */
        /* <DEDUP_REMOVED lines=8> */
[----:B-1----:R-:W-:Y:S01]  /*0d00*/  IMAD R27, R11, 0x4, R12 ;  /* 0x000000040b1b7824 */ /* 0x002fe200078e020c */
        /* <DEDUP_REMOVED lines=9> */
.L_x_4:
[----:B------:R-:W-:Y:S05]  /*0da0*/  BSYNC.RECONVERGENT B2 ;  /* 0x0000000000027941 */ /* 0x000fea0003800200 */
.L_x_3:
[----:B0123-5:R-:W0:Y:S02]  /*0db0*/  LDC.64 R10, c[0x0][0x3a0] ;  /* 0x0000e800ff0a7b82 */ /* 0x02fe240000000a00 */
[----:B0-----:R-:W2:Y:S02]  /*0dc0*/  LDG.E R28, desc[UR4][R10.64] ;  /* 0x000000040a1c7981 */ /* 0x001ea4000c1e1900 */
[----:B--2---:R-:W-:-:S13]  /*0dd0*/  ISETP.GT.AND P0, PT, R28, 0x1, PT ;  /* 0x000000011c00780c */ /* 0x004fda0003f04270 */
[----:B------:R-:W-:Y:S05]  /*0de0*/  @!P0 BRA `(.L_x_17) ;  /* 0x00000000000c8947 */ /* 0x000fea0003800000 */
[----:B------:R-:W2:Y:S02]  /*0df0*/  LDG.E R27, desc[UR4][R10.64+0x4] ;  /* 0x000004040a1b7981 */ /* 0x000ea4000c1e1900 */
[----:B--2---:R-:W-:-:S13]  /*0e00*/  ISETP.GT.AND P0, PT, R27, 0x1, PT ;  /* 0x000000011b00780c */ /* 0x004fda0003f04270 */
[----:B------:R-:W-:Y:S05]  /*0e10*/  @P0 BRA `(.L_x_18) ;  /* 0x00000000000c0947 */ /* 0x000fea0003800000 */
.L_x_17:
[C---:B------:R-:W-:Y:S02]  /*0e20*/  IMAD R27, R31.reuse, 0x4, R12 ;  /* 0x000000041f1b7824 */ /* 0x040fe400078e020c */
[----:B------:R-:W-:-:S03]  /*0e30*/  VIADD R31, R31, 0x1 ;  /* 0x000000011f1f7836 */ /* 0x000fc60000000000 */
[----:B------:R0:W-:Y:S04]  /*0e40*/  STL [R27], R4 ;  /* 0x000000041b007387 */ /* 0x0001e80000100800 */
.L_x_18:
[----:B------:R-:W-:-:S13]  /*0e50*/  ISETP.GE.AND P0, PT, R28, 0x3, PT ;  /* 0x000000031c00780c */ /* 0x000fda0003f06270 */
[----:B------:R-:W-:Y:S05]  /*0e60*/  @!P0 BRA `(.L_x_19) ;  /* 0x00000000000c8947 */ /* 0x000fea0003800000 */
[----:B0-----:R-:W2:Y:S02]  /*0e70*/  LDG.E R4, desc[UR4][R10.64+0x4] ;  /* 0x000004040a047981 */ /* 0x001ea4000c1e1900 */
[----:B--2---:R-:W-:-:S13]  /*0e80*/  ISETP.GT.AND P0, PT, R4, 0x2, PT ;  /* 0x000000020400780c */ /* 0x004fda0003f04270 */
[----:B------:R-:W-:Y:S05]  /*0e90*/  @P0 BRA `(.L_x_20) ;  /* 0x00000000000c0947 */ /* 0x000fea0003800000 */
.L_x_19:
[C---:B0-----:R-:W-:Y:S02]  /*0ea0*/  IMAD R4, R31.reuse, 0x4, R12 ;  /* 0x000000041f047824 */ /* 0x041fe400078e020c */
[----:B------:R-:W-:-:S03]  /*0eb0*/  VIADD R31, R31, 0x1 ;  /* 0x000000011f1f7836 */ /* 0x000fc60000000000 */
[----:B------:R0:W-:Y:S04]  /*0ec0*/  STL [R4], R5 ;  /* 0x0000000504007387 */ /* 0x0001e80000100800 */
.L_x_20:
[----:B------:R-:W-:-:S13]  /*0ed0*/  ISETP.GE.AND P0, PT, R28, 0x4, PT ;  /* 0x000000041c00780c */ /* 0x000fda0003f06270 */
[----:B------:R-:W-:Y:S05]  /*0ee0*/  @!P0 BRA `(.L_x_21) ;  /* 0x00000000000c8947 */ /* 0x000fea0003800000 */
[----:B0-----:R-:W2:Y:S02]  /*0ef0*/  LDG.E R4, desc[UR4][R10.64+0x4] ;  /* 0x000004040a047981 */ /* 0x001ea4000c1e1900 */
[----:B--2---:R-:W-:-:S13]  /*0f00*/  ISETP.GT.AND P0, PT, R4, 0x3, PT ;  /* 0x000000030400780c */ /* 0x004fda0003f04270 */
[----:B------:R-:W-:Y:S05]  /*0f10*/  @P0 BRA `(.L_x_22) ;  /* 0x00000000000c0947 */ /* 0x000fea0003800000 */
.L_x_21:
[C---:B0-----:R-:W-:Y:S02]  /*0f20*/  IMAD R5, R31.reuse, 0x4, R12 ;  /* 0x000000041f057824 */ /* 0x041fe400078e020c */
[----:B------:R-:W-:-:S03]  /*0f30*/  VIADD R31, R31, 0x1 ;  /* 0x000000011f1f7836 */ /* 0x000fc60000000000 */
[----:B------:R0:W-:Y:S04]  /*0f40*/  STL [R5], R6 ;  /* 0x0000000605007387 */ /* 0x0001e80000100800 */
.L_x_22:
[----:B------:R-:W-:-:S13]  /*0f50*/  ISETP.GE.AND P0, PT, R28, 0x5, PT ;  /* 0x000000051c00780c */ /* 0x000fda0003f06270 */
[----:B------:R-:W-:Y:S05]  /*0f60*/  @!P0 BRA `(.L_x_23) ;  /* 0x00000000000c8947 */ /* 0x000fea0003800000 */
[----:B------:R-:W2:Y:S02]  /*0f70*/  LDG.E R4, desc[UR4][R10.64+0x4] ;  /* 0x000004040a047981 */ /* 0x000ea4000c1e1900 */
[----:B--2---:R-:W-:-:S13]  /*0f80*/  ISETP.GT.AND P0, PT, R4, 0x4, PT ;  /* 0x000000040400780c */ /* 0x004fda0003f04270 */
[----:B------:R-:W-:Y:S05]  /*0f90*/  @P0 BRA `(.L_x_24) ;  /* 0x00000000000c0947 */ /* 0x000fea0003800000 */
.L_x_23:
[C---:B------:R-:W-:Y:S02]  /*0fa0*/  IMAD R4, R31.reuse, 0x4, R12 ;  /* 0x000000041f047824 */ /* 0x040fe400078e020c */
[----:B------:R-:W-:-:S03]  /*0fb0*/  VIADD R31, R31, 0x1 ;  /* 0x000000011f1f7836 */ /* 0x000fc60000000000 */
[----:B------:R1:W-:Y:S04]  /*0fc0*/  STL [R4], R7 ;  /* 0x0000000704007387 */ /* 0x0003e80000100800 */
.L_x_24:
[----:B------:R-:W-:-:S13]  /*0fd0*/  ISETP.GE.AND P0, PT, R28, 0x6, PT ;  /* 0x000000061c00780c */ /* 0x000fda0003f06270 */
[----:B------:R-:W-:Y:S05]  /*0fe0*/  @!P0 BRA `(.L_x_25) ;  /* 0x00000000000c8947 */ /* 0x000fea0003800000 */
[----:B-1----:R-:W2:Y:S02]  /*0ff0*/  LDG.E R4, desc[UR4][R10.64+0x4] ;  /* 0x000004040a047981 */ /* 0x002ea4000c1e1900 */
[----:B--2---:R-:W-:-:S13]  /*1000*/  ISETP.GT.AND P0, PT, R4, 0x5, PT ;  /* 0x000000050400780c */ /* 0x004fda0003f04270 */
[----:B------:R-:W-:Y:S05]  /*1010*/  @P0 BRA `(.L_x_26) ;  /* 0x0000000000100947 */ /* 0x000fea0003800000 */
.L_x_25:
[C---:B-1----:R-:W-:Y:S02]  /*1020*/  IMAD R4, R31.reuse, 0x4, R12 ;  /* 0x000000041f047824 */ /* 0x042fe400078e020c */
[----:B0-----:R-:W-:Y:S02]  /*1030*/  IMAD.MOV.U32 R5, RZ, RZ, 0x5 ;  /* 0x00000005ff057424 */ /* 0x001fe400078e00ff */
[----:B------:R-:W-:-:S03]  /*1040*/  VIADD R31, R31, 0x1 ;  /* 0x000000011f1f7836 */ /* 0x000fc60000000000 */
[----:B------:R1:W-:Y:S04]  /*1050*/  STL [R4], R5 ;  /* 0x0000000504007387 */ /* 0x0003e80000100800 */
.L_x_26:
[----:B------:R-:W-:-:S13]  /*1060*/  ISETP.GE.AND P0, PT, R28, 0x7, PT ;  /* 0x000000071c00780c */ /* 0x000fda0003f06270 */
[----:B------:R-:W-:Y:S05]  /*1070*/  @!P0 BRA `(.L_x_27) ;  /* 0x00000000000c8947 */ /* 0x000fea0003800000 */
[----:B-1----:R-:W2:Y:S02]  /*1080*/  LDG.E R4, desc[UR4][R10.64+0x4] ;  /* 0x000004040a047981 */ /* 0x002ea4000c1e1900 */
[----:B--2---:R-:W-:-:S13]  /*1090*/  ISETP.GT.AND P0, PT, R4, 0x6, PT ;  /* 0x000000060400780c */ /* 0x004fda0003f04270 */
[----:B------:R-:W-:Y:S05]  /*10a0*/  @P0 BRA `(.L_x_28) ;  /* 0x0000000000100947 */ /* 0x000fea0003800000 */
.L_x_27:
[C---:B-1----:R-:W-:Y:S02]  /*10b0*/  IMAD R4, R31.reuse, 0x4, R12 ;  /* 0x000000041f047824 */ /* 0x042fe400078e020c */
[----:B0-----:R-:W-:Y:S02]  /*10c0*/  IMAD.MOV.U32 R5, RZ, RZ, 0x6 ;  /* 0x00000006ff057424 */ /* 0x001fe400078e00ff */
[----:B------:R-:W-:-:S03]  /*10d0*/  VIADD R31, R31, 0x1 ;  /* 0x000000011f1f7836 */ /* 0x000fc60000000000 */
[----:B------:R1:W-:Y:S04]  /*10e0*/  STL [R4], R5 ;  /* 0x0000000504007387 */ /* 0x0003e80000100800 */
.L_x_28:
[----:B------:R-:W-:-:S13]  /*10f0*/  ISETP.GE.AND P0, PT, R28, 0x8, PT ;  /* 0x000000081c00780c */ /* 0x000fda0003f06270 */
[----:B------:R-:W-:Y:S05]  /*1100*/  @!P0 BRA `(.L_x_29) ;  /* 0x00000000000c8947 */ /* 0x000fea0003800000 */
[----:B-1----:R-:W2:Y:S02]  /*1110*/  LDG.E R4, desc[UR4][R10.64+0x4] ;  /* 0x000004040a047981 */ /* 0x002ea4000c1e1900 */
[----:B--2---:R-:W-:-:S13]  /*1120*/  ISETP.GT.AND P0, PT, R4, 0x7, PT ;  /* 0x000000070400780c */ /* 0x004fda0003f04270 */
[----:B------:R-:W-:Y:S05]  /*1130*/  @P0 BRA `(.L_x_30) ;  /* 0x0000000000100947 */ /* 0x000fea0003800000 */
.L_x_29:
[C---:B-1----:R-:W-:Y:S02]  /*1140*/  IMAD R4, R31.reuse, 0x4, R12 ;  /* 0x000000041f047824 */ /* 0x042fe400078e020c */
[----:B0-----:R-:W-:Y:S02]  /*1150*/  IMAD.MOV.U32 R5, RZ, RZ, 0x7 ;  /* 0x00000007ff057424 */ /* 0x001fe400078e00ff */
[----:B------:R-:W-:-:S03]  /*1160*/  VIADD R31, R31, 0x1 ;  /* 0x000000011f1f7836 */ /* 0x000fc60000000000 */
[----:B------:R1:W-:Y:S04]  /*1170*/  STL [R4], R5 ;  /* 0x0000000504007387 */ /* 0x0003e80000100800 */
.L_x_30:
[----:B------:R-:W-:-:S13]  /*1180*/  ISETP.GE.AND P0, PT, R28, 0x9, PT ;  /* 0x000000091c00780c */ /* 0x000fda0003f06270 */
[----:B------:R-:W-:Y:S05]  /*1190*/  @!P0 BRA `(.L_x_31) ;  /* 0x00000000000c8947 */ /* 0x000fea0003800000 */
[----:B-1----:R-:W2:Y:S02]  /*11a0*/  LDG.E R4, desc[UR4][R10.64+0x4] ;  /* 0x000004040a047981 */ /* 0x002ea4000c1e1900 */
[----:B--2---:R-:W-:-:S13]  /*11b0*/  ISETP.GT.AND P0, PT, R4, 0x8, PT ;  /* 0x000000080400780c */ /* 0x004fda0003f04270 */
[----:B------:R-:W-:Y:S05]  /*11c0*/  @P0 BRA `(.L_x_32) ;  /* 0x0000000000100947 */ /* 0x000fea0003800000 */
.L_x_31:
[C---:B-1----:R-:W-:Y:S02]  /*11d0*/  IMAD R4, R31.reuse, 0x4, R12 ;  /* 0x000000041f047824 */ /* 0x042fe400078e020c */
[----:B0-----:R-:W-:Y:S02]  /*11e0*/  IMAD.MOV.U32 R5, RZ, RZ, 0x8 ;  /* 0x00000008ff057424 */ /* 0x001fe400078e00ff */
[----:B------:R-:W-:-:S03]  /*11f0*/  VIADD R31, R31, 0x1 ;  /* 0x000000011f1f7836 */ /* 0x000fc60000000000 */
[----:B------:R1:W-:Y:S04]  /*1200*/  STL [R4], R5 ;  /* 0x0000000504007387 */ /* 0x0003e80000100800 */
.L_x_32:
[----:B------:R-:W-:-:S13]  /*1210*/  ISETP.GE.AND P0, PT, R28, 0xa, PT ;  /* 0x0000000a1c00780c */ /* 0x000fda0003f06270 */
[----:B------:R-:W-:Y:S05]  /*1220*/  @!P0 BRA `(.L_x_33) ;  /* 0x00000000000c8947 */ /* 0x000fea0003800000 */
[----:B------:R-:W2:Y:S02]  /*1230*/  LDG.E R10, desc[UR4][R10.64+0x4] ;  /* 0x000004040a0a7981 */ /* 0x000ea4000c1e1900 */
[----:B--2---:R-:W-:-:S13]  /*1240*/  ISETP.GT.AND P0, PT, R10, 0x9, PT ;  /* 0x000000090a00780c */ /* 0x004fda0003f04270 */
[----:B------:R-:W-:Y:S05]  /*1250*/  @P0 BRA `(.L_x_34) ;  /* 0x0000000000100947 */ /* 0x000fea0003800000 */
.L_x_33:
[C---:B-1----:R-:W-:Y:S02]  /*1260*/  IMAD R4, R31.reuse, 0x4, R12 ;  /* 0x000000041f047824 */ /* 0x042fe400078e020c */
[----:B0-----:R-:W-:Y:S02]  /*1270*/  IMAD.MOV.U32 R5, RZ, RZ, 0x9 ;  /* 0x00000009ff057424 */ /* 0x001fe400078e00ff */
[----:B------:R-:W-:-:S03]  /*1280*/  VIADD R31, R31, 0x1 ;  /* 0x000000011f1f7836 */ /* 0x000fc60000000000 */
[----:B------:R2:W-:Y:S04]  /*1290*/  STL [R4], R5 ;  /* 0x0000000504007387 */ /* 0x0005e80000100800 */
.L_x_34:
[----:B------:R-:W-:Y:S01]  /*12a0*/  ISETP.GE.AND P0, PT, R31, 0x1, PT ;  /* 0x000000011f00780c */ /* 0x000fe20003f06270 */
[----:B------:R-:W-:Y:S01]  /*12b0*/  BSSY.RECONVERGENT B2, `(.L_x_35) ;  /* 0x0000047000027945 */ /* 0x000fe20003800200 */
[----:B------:R-:W-:-:S11]  /*12c0*/  IMAD.MOV.U32 R27, RZ, RZ, 0x9 ;  /* 0x00000009ff1b7424 */ /* 0x000fd600078e00ff */
[----:B------:R-:W-:Y:S05]  /*12d0*/  @!P0 BRA `(.L_x_36) ;  /* 0x0000000400108947 */ /* 0x000fea0003800000 */
[----:B-12---:R-:W-:Y:S02]  /*12e0*/  IMAD.MOV.U32 R4, RZ, RZ, RZ ;  /* 0x000000ffff047224 */ /* 0x006fe400078e00ff */
[----:B------:R-:W-:-:S07]  /*12f0*/  IMAD.MOV.U32 R27, RZ, RZ, 0x9 ;  /* 0x00000009ff1b7424 */ /* 0x000fce00078e00ff */
.L_x_46:
[----:B------:R-:W-:Y:S01]  /*1300*/  ISETP.GE.AND P1, PT, R27, 0x1, PT ;  /* 0x000000011b00780c */ /* 0x000fe20003f26270 */
[C---:B0-----:R-:W-:Y:S01]  /*1310*/  IMAD R5, R4.reuse, 0x4, R12 ;  /* 0x0000000404057824 */ /* 0x041fe200078e020c */
[----:B------:R-:W-:Y:S01]  /*1320*/  BSSY.RECONVERGENT B3, `(.L_x_37) ;  /* 0x000003e000037945 */ /* 0x000fe20003800200 */
[----:B------:R-:W-:-:S05]  /*1330*/  VIADD R4, R4, 0x1 ;  /* 0x0000000104047836 */ /* 0x000fca0000000000 */
[----:B------:R-:W-:-:S05]  /*1340*/  ISETP.NE.AND P0, PT, R4, R31, PT ;  /* 0x0000001f0400720c */ /* 0x000fca0003f05270 */
[----:B------:R-:W-:Y:S08]  /*1350*/  @!P1 BRA `(.L_x_38) ;  /* 0x0000000000e89947 */ /* 0x000ff00003800000 */
[----:B------:R0:W5:Y:S01]  /*1360*/  LDL R10, [R5] ;  /* 0x00000000050a7983 */ /* 0x0001620000100800 */
[----:B------:R-:W-:-:S07]  /*1370*/  IMAD.MOV.U32 R6, RZ, RZ, RZ ;  /* 0x000000ffff067224 */ /* 0x000fce00078e00ff */
.L_x_40:
[----:B0-----:R-:W-:-:S05]  /*1380*/  IMAD R5, R6, 0x4, R0 ;  /* 0x0000000406057824 */ /* 0x001fca00078e0200 */
[----:B------:R-:W2:Y:S02]  /*1390*/  LDL R7, [R5] ;  /* 0x0000000005077983 */ /* 0x000ea40000100800 */
[----:B--2--5:R-:W-:-:S13]  /*13a0*/  ISETP.NE.AND P1, PT, R7, R10, PT ;  /* 0x0000000a0700720c */ /* 0x024fda0003f25270 */
[----:B------:R-:W-:Y:S05]  /*13b0*/  @!P1 BRA `(.L_x_39) ;  /* 0x0000000000109947 */ /* 0x000fea0003800000 */
[----:B------:R-:W-:-:S05]  /*13c0*/  VIADD R6, R6, 0x1 ;  /* 0x0000000106067836 */ /* 0x000fca0000000000 */
[----:B------:R-:W-:-:S13]  /*13d0*/  ISETP.NE.AND P1, PT, R6, R27, PT ;  /* 0x0000001b0600720c */ /* 0x000fda0003f25270 */
[----:B------:R-:W-:Y:S05]  /*13e0*/  @P1 BRA `(.L_x_40) ;  /* 0xfffffffc00e41947 */ /* 0x000fea000383ffff */
[----:B------:R-:W-:Y:S05]  /*13f0*/  BRA `(.L_x_38) ;  /* 0x0000000000c07947 */ /* 0x000fea0003800000 */
.L_x_39:
[----:B------:R-:W-:Y:S01]  /*1400*/  VIADD R32, R6, 0x1 ;  /* 0x0000000106207836 */ /* 0x000fe20000000000 */
[----:B------:R-:W-:Y:S04]  /*1410*/  BSSY.RECONVERGENT B4, `(.L_x_41) ;  /* 0x000002d000047945 */ /* 0x000fe80003800200 */
[----:B------:R-:W-:-:S13]  /*1420*/  ISETP.GE.AND P1, PT, R32, R27, PT ;  /* 0x0000001b2000720c */ /* 0x000fda0003f26270 */
[----:B------:R-:W-:Y:S05]  /*1430*/  @P1 BRA `(.L_x_42) ;  /* 0x0000000000a81947 */ /* 0x000fea0003800000 */
[----:B------:R-:W-:Y:S01]  /*1440*/  LOP3.LUT R10, RZ, R6, RZ, 0x33, !PT ;  /* 0x00000006ff0a7212 */ /* 0x000fe200078e33ff */
[----:B------:R-:W-:Y:S01]  /*1450*/  BSSY.RECONVERGENT B5, `(.L_x_43) ;  /* 0x0000017000057945 */ /* 0x000fe20003800200 */
[----:B------:R-:W-:Y:S02]  /*1460*/  IMAD.MOV.U32 R7, RZ, RZ, R32 ;  /* 0x000000ffff077224 */ /* 0x000fe400078e0020 */
[----:B------:R-:W-:Y:S02]  /*1470*/  IMAD.MOV.U32 R11, RZ, RZ, R6 ;  /* 0x000000ffff0b7224 */ /* 0x000fe400078e0006 */
[----:B------:R-:W-:-:S05]  /*1480*/  IMAD.IADD R10, R27, 0x1, R10 ;  /* 0x000000011b0a7824 */ /* 0x000fca00078e020a */
[----:B------:R-:W-:-:S13]  /*1490*/  LOP3.LUT P1, R28, R10, 0x3, RZ, 0xc0, !PT ;  /* 0x000000030a1c7812 */ /* 0x000fda000782c0ff */
[----:B------:R-:W-:Y:S05]  /*14a0*/  @!P1 BRA `(.L_x_44) ;  /* 0x0000000000449947 */ /* 0x000fea0003800000 */
[----:B------:R-:W2:Y:S01]  /*14b0*/  LDL R10, [R5+0x4] ;  /* 0x00000400050a7983 */ /* 0x000ea20000100800 */
[----:B------:R-:W-:Y:S01]  /*14c0*/  ISETP.NE.AND P1, PT, R28, 0x1, PT ;  /* 0x000000011c00780c */ /* 0x000fe20003f25270 */
[----:B------:R-:W-:Y:S02]  /*14d0*/  VIADD R7, R6, 0x2 ;  /* 0x0000000206077836 */ /* 0x000fe40000000000 */
[----:B------:R-:W-:Y:S01]  /*14e0*/  IMAD.MOV.U32 R11, RZ, RZ, R32 ;  /* 0x000000ffff0b7224 */ /* 0x000fe200078e0020 */
[----:B--2---:R0:W-:Y:S09]  /*14f0*/  STL [R5], R10 ;  /* 0x0000000a05007387 */ /* 0x0041f20000100800 */
[----:B------:R-:W-:Y:S05]  /*1500*/  @!P1 BRA `(.L_x_44) ;  /* 0x00000000002c9947 */ /* 0x000fea0003800000 */
[----:B0-----:R-:W2:Y:S01]  /*1510*/  LDL R10, [R5+0x8] ;  /* 0x00000800050a7983 */ /* 0x001ea20000100800 */
[----:B------:R-:W-:Y:S01]  /*1520*/  ISETP.NE.AND P1, PT, R28, 0x2, PT ;  /* 0x000000021c00780c */ /* 0x000fe20003f25270 */
[----:B------:R-:W-:Y:S02]  /*1530*/  VIADD R28, R6, 0x3 ;  /* 0x00000003061c7836 */ /* 0x000fe40000000000 */
[----:B------:R-:W-:Y:S02]  /*1540*/  IMAD.MOV.U32 R11, RZ, RZ, R7 ;  /* 0x000000ffff0b7224 */ /* 0x000fe400078e0007 */
[----:B------:R-:W-:Y:S01]  /*1550*/  IMAD.MOV.U32 R7, RZ, RZ, R28 ;  /* 0x000000ffff077224 */ /* 0x000fe200078e001c */
[----:B--2---:R1:W-:Y:S07]  /*1560*/  STL [R5+0x4], R10 ;  /* 0x0000040a05007387 */ /* 0x0043ee0000100800 */
[----:B------:R-:W-:Y:S05]  /*1570*/  @!P1 BRA `(.L_x_44) ;  /* 0x0000000000109947 */ /* 0x000fea0003800000 */
[----:B-1----:R-:W2:Y:S01]  /*1580*/  LDL R10, [R5+0xc] ;  /* 0x00000c00050a7983 */ /* 0x002ea20000100800 */
[----:B------:R-:W-:Y:S02]  /*1590*/  IMAD.MOV.U32 R11, RZ, RZ, R28 ;  /* 0x000000ffff0b7224 */ /* 0x000fe400078e001c */
[----:B------:R-:W-:Y:S01]  /*15a0*/  VIADD R7, R6, 0x4 ;  /* 0x0000000406077836 */ /* 0x000fe20000000000 */
[----:B--2---:R2:W-:Y:S06]  /*15b0*/  STL [R5+0x8], R10 ;  /* 0x0000080a05007387 */ /* 0x0045ec0000100800 */
.L_x_44:
[----:B------:R-:W-:Y:S05]  /*15c0*/  BSYNC.RECONVERGENT B5 ;  /* 0x0000000000057941 */ /* 0x000fea0003800200 */
.L_x_43:
[----:B012---:R-:W-:-:S04]  /*15d0*/  IADD3 R5, PT, PT, R27, -0x2, -R6 ;  /* 0xfffffffe1b057810 */ /* 0x007fc80007ffe806 */
[----:B------:R-:W-:-:S13]  /*15e0*/  ISETP.GE.U32.AND P1, PT, R5, 0x3, PT ;  /* 0x000000030500780c */ /* 0x000fda0003f26070 */
[----:B------:R-:W-:Y:S05]  /*15f0*/  @!P1 BRA `(.L_x_42) ;  /* 0x0000000000389947 */ /* 0x000fea0003800000 */
.L_x_45:
[----:B0-----:R-:W-:-:S05]  /*1600*/  IMAD R5, R7, 0x4, R0 ;  /* 0x0000000407057824 */ /* 0x001fca00078e0200 */
[----:B------:R-:W2:Y:S01]  /*1610*/  LDL R6, [R5] ;  /* 0x0000000005067983 */ /* 0x000ea20000100800 */
[----:B------:R-:W-:-:S05]  /*1620*/  IMAD R29, R11, 0x4, R0 ;  /* 0x000000040b1d7824 */ /* 0x000fca00078e0200 */
[----:B--2---:R0:W-:Y:S04]  /*1630*/  STL [R29], R6 ;  /* 0x000000061d007387 */ /* 0x0041e80000100800 */
[----:B------:R-:W2:Y:S04]  /*1640*/  LDL R10, [R5+0x4] ;  /* 0x00000400050a7983 */ /* 0x000ea80000100800 */
[----:B------:R-:W3:Y:S04]  /*1650*/  LDL R28, [R5+0x8] ;  /* 0x00000800051c7983 */ /* 0x000ee80000100800 */
[----:B------:R-:W4:Y:S01]  /*1660*/  LDL R32, [R5+0xc] ;  /* 0x00000c0005207983 */ /* 0x000f220000100800 */
[----:B------:R-:W-:-:S02]  /*1670*/  VIADD R11, R7, 0x3 ;  /* 0x00000003070b7836 */ /* 0x000fc40000000000 */
[----:B------:R-:W-:-:S05]  /*1680*/  VIADD R7, R7, 0x4 ;  /* 0x0000000407077836 */ /* 0x000fca0000000000 */
[----:B------:R-:W-:Y:S01]  /*1690*/  ISETP.NE.AND P1, PT, R7, R27, PT ;  /* 0x0000001b0700720c */ /* 0x000fe20003f25270 */
[----:B--2---:R0:W-:Y:S04]  /*16a0*/  STL [R5], R10 ;  /* 0x0000000a05007387 */ /* 0x0041e80000100800 */
[----:B---3--:R0:W-:Y:S04]  /*16b0*/  STL [R5+0x4], R28 ;  /* 0x0000041c05007387 */ /* 0x0081e80000100800 */
[----:B----4-:R0:W-:Y:S04]  /*16c0*/  STL [R5+0x8], R32 ;  /* 0x0000082005007387 */ /* 0x0101e80000100800 */
[----:B------:R-:W-:Y:S05]  /*16d0*/  @P1 BRA `(.L_x_45) ;  /* 0xfffffffc00c81947 */ /* 0x000fea000383ffff */
.L_x_42:
[----:B------:R-:W-:Y:S05]  /*16e0*/  BSYNC.RECONVERGENT B4 ;  /* 0x0000000000047941 */ /* 0x000fea0003800200 */
.L_x_41:
[----:B------:R-:W-:-:S07]  /*16f0*/  VIADD R27, R27, 0xffffffff ;  /* 0xffffffff1b1b7836 */ /* 0x000fce0000000000 */
.L_x_38:
[----:B------:R-:W-:Y:S05]  /*1700*/  BSYNC.RECONVERGENT B3 ;  /* 0x0000000000037941 */ /* 0x000fea0003800200 */
.L_x_37:
[----:B------:R-:W-:Y:S05]  /*1710*/  @P0 BRA `(.L_x_46) ;  /* 0xfffffff800f80947 */ /* 0x000fea000383ffff */
.L_x_36:
[----:B------:R-:W-:Y:S05]  /*1720*/  BSYNC.RECONVERGENT B2 ;  /* 0x0000000000027941 */ /* 0x000fea0003800200 */
.L_x_35:
[----:B------:R-:W-:Y:S01]  /*1730*/  ISETP.NE.AND P0, PT, R27, RZ, PT ;  /* 0x000000ff1b00720c */ /* 0x000fe20003f05270 */
[----:B------:R-:W-:-:S12]  /*1740*/  BSSY.RECONVERGENT B2, `(.L_x_47) ;  /* 0x00002fc000027945 */ /* 0x000fd80003800200 */
[----:B------:R-:W-:Y:S05]  /*1750*/  @P0 BRA `(.L_x_48) ;  /* 0x0000000000140947 */ /* 0x000fea0003800000 */
[----:B012---:R-:W0:Y:S01]  /*1760*/  LDC.64 R4, c[0x0][0x3d8] ;  /* 0x0000f600ff047b82 */ /* 0x007e220000000a00 */
[----:B------:R-:W-:Y:S02]  /*1770*/  IMAD.MOV.U32 R7, RZ, RZ, 0x1 ;  /* 0x00000001ff077424 */ /* 0x000fe400078e00ff */
[----:B0-----:R-:W-:-:S05]  /*1780*/  IMAD.WIDE R26, R26, 0x4, R4 ;  /* 0x000000041a1a7825 */ /* 0x001fca00078e0204 */
[----:B------:R2:W-:Y:S01]  /*1790*/  REDG.E.ADD.STRONG.GPU desc[UR4][R26.64], R7 ;  /* 0x000000071a00798e */ /* 0x0005e2000c12e104 */
[----:B------:R-:W-:Y:S05]  /*17a0*/  BRA `(.L_x_49) ;  /* 0x0000002c00d47947 */ /* 0x000fea0003800000 */
.L_x_48:
[----:B------:R-:W-:Y:S01]  /*17b0*/  ISETP.NE.AND P0, PT, R3, R34, PT ;  /* 0x000000220300720c */ /* 0x000fe20003f05270 */
[C---:B0-----:R-:W-:Y:S01]  /*17c0*/  IMAD.IADD R28, R21.reuse, 0x1, R19 ;  /* 0x00000001151c7824 */ /* 0x041fe200078e0213 */
[----:B------:R-:W-:Y:S01]  /*17d0*/  BSSY.RELIABLE B3, `(.L_x_50) ;  /* 0x00001ae000037945 */ /* 0x000fe20003800100 */
[----:B------:R-:W-:Y:S02]  /*17e0*/  IMAD.IADD R29, R21, 0x1, R18 ;  /* 0x00000001151d7824 */ /* 0x000fe400078e0212 */
[----:B-12---:R-:W-:Y:S01]  /*17f0*/  IMAD.IADD R5, R20, 0x1, R15 ;  /* 0x0000000114057824 */ /* 0x006fe200078e020f */
[----:B------:R-:W-:Y:S02]  /*1800*/  LOP3.LUT R28, R28, 0xf, RZ, 0xc0, !PT ;  /* 0x0000000f1c1c7812 */ /* 0x000fe400078ec0ff */
[----:B------:R-:W-:-:S05]  /*1810*/  LOP3.LUT R29, R29, 0x7, RZ, 0xc0, !PT ;  /* 0x000000071d1d7812 */ /* 0x000fca00078ec0ff */
[----:B------:R-:W-:Y:S05]  /*1820*/  @P0 BRA `(.L_x_51) ;  /* 0x0000000c00840947 */ /* 0x000fea0003800000 */
[----:B------:R-:W2:Y:S02]  /*1830*/  LDG.E R4, desc[UR4][R22.64] ;  /* 0x0000000416047981 */ /* 0x000ea4000c1e1900 */
[----:B--2---:R-:W-:-:S13]  /*1840*/  ISETP.NE.AND P0, PT, R4, RZ, PT ;  /* 0x000000ff0400720c */ /* 0x004fda0003f05270 */
[----:B------:R-:W-:Y:S05]  /*1850*/  @P0 BRA `(.L_x_51) ;  /* 0x0000000c00780947 */ /* 0x000fea0003800000 */
[----:B------:R0:W5:Y:S01]  /*1860*/  LDG.E R30, desc[UR4][R8.64] ;  /* 0x00000004081e7981 */ /* 0x000162000c1e1900 */
[----:B------:R-:W-:Y:S01]  /*1870*/  ISETP.GE.AND P0, PT, R14, 0x1, PT ;  /* 0x000000010e00780c */ /* 0x000fe20003f06270 */
[----:B------:R-:W-:Y:S01]  /*1880*/  BSSY.RECONVERGENT B4, `(.L_x_52) ;  /* 0x00000c1000047945 */ /* 0x000fe20003800200 */
[----:B------:R-:W-:-:S11]  /*1890*/  IMAD.MOV.U32 R11, RZ, RZ, RZ ;  /* 0x000000ffff0b7224 */ /* 0x000fd600078e00ff */
[----:B0-----:R-:W-:Y:S05]  /*18a0*/  @!P0 BRA `(.L_x_53) ;  /* 0x0000000800f88947 */ /* 0x001fea0003800000 */
[----:B------:R-:W-:Y:S01]  /*18b0*/  ISETP.GE.U32.AND P0, PT, R5, 0xf, PT ;  /* 0x0000000f0500780c */ /* 0x000fe20003f06070 */
[----:B------:R-:W-:Y:S01]  /*18c0*/  BSSY.RECONVERGENT B5, `(.L_x_54) ;  /* 0x0000058000057945 */ /* 0x000fe20003800200 */
[----:B------:R-:W-:Y:S02]  /*18d0*/  IMAD.MOV.U32 R31, RZ, RZ, RZ ;  /* 0x000000ffff1f7224 */ /* 0x000fe400078e00ff */
[----:B------:R-:W-:-:S09]  /*18e0*/  IMAD.MOV.U32 R11, RZ, RZ, RZ ;  /* 0x000000ffff0b7224 */ /* 0x000fd200078e00ff */
[----:B------:R-:W-:Y:S05]  /*18f0*/  @!P0 BRA `(.L_x_55) ;  /* 0x0000000400508947 */ /* 0x000fea0003800000 */
[----:B------:R-:W-:Y:S01]  /*1900*/  BSSY.RECONVERGENT B6, `(.L_x_56) ;  /* 0x0000052000067945 */ /* 0x000fe20003800200 */
[----:B------:R-:W-:Y:S02]  /*1910*/  IMAD.MOV.U32 R33, RZ, RZ, RZ ;  /* 0x000000ffff217224 */ /* 0x000fe400078e00ff */
[----:B------:R-:W-:-:S07]  /*1920*/  IMAD.MOV.U32 R11, RZ, RZ, RZ ;  /* 0x000000ffff0b7224 */ /* 0x000fce00078e00ff */
.L_x_57:
[----:B------:R-:W0:Y:S08]  /*1930*/  LDC R32, c[0x0][0x3c4] ;  /* 0x0000f100ff207b82 */ /* 0x000e300000000800 */
[----:B------:R-:W1:Y:S01]  /*1940*/  LDC.64 R6, c[0x0][0x3b8] ;  /* 0x0000ee00ff067b82 */ /* 0x000e620000000a00 */
[----:B0-----:R-:W-:-:S04]  /*1950*/  IMAD R5, R33, R32, R14 ;  /* 0x0000002021057224 */ /* 0x001fc800078e020e */
[----:B-1----:R-:W-:-:S05]  /*1960*/  IMAD.WIDE R6, R5, 0x4, R6 ;  /* 0x0000000405067825 */ /* 0x002fca00078e0206 */
[----:B------:R-:W2:Y:S01]  /*1970*/  LDG.E R34, desc[UR4][R6.64] ;  /* 0x0000000406227981 */ /* 0x000ea2000c1e1900 */
[----:B------:R-:W-:-:S05]  /*1980*/  IMAD.WIDE R4, R32, 0x4, R6 ;  /* 0x0000000420047825 */ /* 0x000fca00078e0206 */
[----:B------:R0:W3:Y:S02]  /*1990*/  LDG.E R31, desc[UR4][R4.64] ;  /* 0x00000004041f7981 */ /* 0x0000e4000c1e1900 */
[----:B0-----:R-:W-:-:S04]  /*19a0*/  IMAD.WIDE R4, R32, 0x4, R4 ;  /* 0x0000000420047825 */ /* 0x001fc800078e0204 */
[C---:B------:R-:W-:Y:S02]  /*19b0*/  IMAD.WIDE R6, R32.reuse, 0x4, R4 ;  /* 0x0000000420067825 */ /* 0x040fe400078e0204 */
[----:B------:R-:W4:Y:S04]  /*19c0*/  LDG.E R5, desc[UR4][R4.64] ;  /* 0x0000000404057981 */ /* 0x000f28000c1e1900 */
[----:B------:R0:W4:Y:S02]  /*19d0*/  LDG.E R10, desc[UR4][R6.64] ;  /* 0x00000004060a7981 */ /* 0x000124000c1e1900 */
[----:B0-----:R-:W-:Y:S01]  /*19e0*/  IMAD.WIDE R6, R32, 0x4, R6 ;  /* 0x0000000420067825 */ /* 0x001fe200078e0206 */
[----:B--2---:R-:W-:Y:S02]  /*19f0*/  ISETP.NE.AND P0, PT, R34, -0x1, PT ;  /* 0xffffffff2200780c */ /* 0x004fe40003f05270 */
[----:B---3--:R-:W-:-:S02]  /*1a00*/  ISETP.NE.AND P1, PT, R31, -0x1, PT ;  /* 0xffffffff1f00780c */ /* 0x008fc40003f25270 */
[----:B------:R-:W-:Y:S02]  /*1a10*/  SEL R34, R34, RZ, P0 ;  /* 0x000000ff22227207 */ /* 0x000fe40000000000 */
[----:B------:R-:W-:-:S04]  /*1a20*/  SEL R31, R31, RZ, P1 ;  /* 0x000000ff1f1f7207 */ /* 0x000fc80000800000 */
[----:B------:R-:W-:Y:S02]  /*1a30*/  IADD3 R31, PT, PT, R31, R11, R34 ;  /* 0x0000000b1f1f7210 */ /* 0x000fe40007ffe022 */
[----:B------:R0:W2:Y:S02]  /*1a40*/  LDG.E R11, desc[UR4][R6.64] ;  /* 0x00000004060b7981 */ /* 0x0000a4000c1e1900 */
[----:B0-----:R-:W-:-:S05]  /*1a50*/  IMAD.WIDE R6, R32, 0x4, R6 ;  /* 0x0000000420067825 */ /* 0x001fca00078e0206 */
[----:B------:R0:W3:Y:S01]  /*1a60*/  LDG.E R4, desc[UR4][R6.64] ;  /* 0x0000000406047981 */ /* 0x0000e2000c1e1900 */
[C---:B----4-:R-:W-:Y:S02]  /*1a70*/  ISETP.NE.AND P0, PT, R5.reuse, -0x1, PT ;  /* 0xffffffff0500780c */ /* 0x050fe40003f05270 */
[----:B------:R-:W-:Y:S02]  /*1a80*/  ISETP.NE.AND P1, PT, R10, -0x1, PT ;  /* 0xffffffff0a00780c */ /* 0x000fe40003f25270 */
[----:B------:R-:W-:Y:S01]  /*1a90*/  SEL R34, R5, RZ, P0 ;  /* 0x000000ff05227207 */ /* 0x000fe20000000000 */
[----:B0-----:R-:W-:Y:S01]  /*1aa0*/  IMAD.WIDE R6, R32, 0x4, R6 ;  /* 0x0000000420067825 */ /* 0x001fe200078e0206 */
[----:B------:R-:W-:-:S04]  /*1ab0*/  SEL R5, R10, RZ, P1 ;  /* 0x000000ff0a057207 */ /* 0x000fc80000800000 */
[----:B------:R0:W4:Y:S01]  /*1ac0*/  LDG.E R10, desc[UR4][R6.64] ;  /* 0x00000004060a7981 */ /* 0x000122000c1e1900 */
[----:B------:R-:W-:Y:S01]  /*1ad0*/  IADD3 R5, PT, PT, R5, R31, R34 ;  /* 0x0000001f05057210 */ /* 0x000fe20007ffe022 */
[----:B0-----:R-:W-:Y:S01]  /*1ae0*/  IMAD.WIDE R6, R32, 0x4, R6 ;  /* 0x0000000420067825 */ /* 0x001fe200078e0206 */
[----:B--2---:R-:W-:-:S04]  /*1af0*/  ISETP.NE.AND P0, PT, R11, -0x1, PT ;  /* 0xffffffff0b00780c */ /* 0x004fc80003f05270 */
[----:B------:R-:W-:Y:S02]  /*1b00*/  SEL R34, R11, RZ, P0 ;  /* 0x000000ff0b227207 */ /* 0x000fe40000000000 */
[----:B------:R0:W2:Y:S01]  /*1b10*/  LDG.E R11, desc[UR4][R6.64] ;  /* 0x00000004060b7981 */ /* 0x0000a2000c1e1900 */
[----:B---3--:R-:W-:Y:S01]  /*1b20*/  ISETP.NE.AND P1, PT, R4, -0x1, PT ;  /* 0xffffffff0400780c */ /* 0x008fe20003f25270 */
[----:B0-----:R-:W-:-:S03]  /*1b30*/  IMAD.WIDE R6, R32, 0x4, R6 ;  /* 0x0000000420067825 */ /* 0x001fc600078e0206 */
[----:B------:R-:W-:-:S04]  /*1b40*/  SEL R4, R4, RZ, P1 ;  /* 0x000000ff04047207 */ /* 0x000fc80000800000 */
[----:B------:R-:W-:Y:S01]  /*1b50*/  IADD3 R35, PT, PT, R4, R5, R34 ;  /* 0x0000000504237210 */ /* 0x000fe20007ffe022 */
[----:B------:R-:W-:Y:S01]  /*1b60*/  IMAD.WIDE R4, R32, 0x4, R6 ;  /* 0x0000000420047825 */ /* 0x000fe200078e0206 */
[----:B------:R-:W3:Y:S04]  /*1b70*/  LDG.E R34, desc[UR4][R6.64] ;  /* 0x0000000406227981 */ /* 0x000ee8000c1e1900 */
[----:B------:R0:W3:Y:S01]  /*1b80*/  LDG.E R31, desc[UR4][R4.64] ;  /* 0x00000004041f7981 */ /* 0x0000e2000c1e1900 */
[----:B----4-:R-:W-:-:S04]  /*1b90*/  ISETP.NE.AND P0, PT, R10, -0x1, PT ;  /* 0xffffffff0a00780c */ /* 0x010fc80003f05270 */
[----:B------:R-:W-:Y:S01]  /*1ba0*/  SEL R10, R10, RZ, P0 ;  /* 0x000000ff0a0a7207 */ /* 0x000fe20000000000 */
[----:B0-----:R-:W-:-:S04]  /*1bb0*/  IMAD.WIDE R4, R32, 0x4, R4 ;  /* 0x0000000420047825 */ /* 0x001fc800078e0204 */
[----:B------:R-:W-:Y:S01]  /*1bc0*/  IMAD.WIDE R6, R32, 0x4, R4 ;  /* 0x0000000420067825 */ /* 0x000fe200078e0204 */
[----:B--2---:R-:W-:-:S04]  /*1bd0*/  ISETP.NE.AND P1, PT, R11, -0x1, PT ;  /* 0xffffffff0b00780c */ /* 0x004fc80003f25270 */
[----:B------:R-:W-:-:S04]  /*1be0*/  SEL R11, R11, RZ, P1 ;  /* 0x000000ff0b0b7207 */ /* 0x000fc80000800000 */
[----:B------:R-:W-:Y:S02]  /*1bf0*/  IADD3 R10, PT, PT, R11, R35, R10 ;  /* 0x000000230b0a7210 */ /* 0x000fe40007ffe00a */
[----:B------:R-:W2:Y:S01]  /*1c00*/  LDG.E R35, desc[UR4][R6.64] ;  /* 0x0000000406237981 */ /* 0x000ea2000c1e1900 */
[C---:B---3--:R-:W-:Y:S02]  /*1c10*/  ISETP.NE.AND P0, PT, R34.reuse, -0x1, PT ;  /* 0xffffffff2200780c */ /* 0x048fe40003f05270 */
[C---:B------:R-:W-:Y:S02]  /*1c20*/  ISETP.NE.AND P1, PT, R31.reuse, -0x1, PT ;  /* 0xffffffff1f00780c */ /* 0x040fe40003f25270 */
[----:B------:R-:W-:Y:S02]  /*1c30*/  SEL R11, R34, RZ, P0 ;  /* 0x000000ff220b7207 */ /* 0x000fe40000000000 */
[----:B------:R-:W-:Y:S01]  /*1c40*/  SEL R31, R31, RZ, P1 ;  /* 0x000000ff1f1f7207 */ /* 0x000fe20000800000 */
[----:B------:R0:W3:Y:S03]  /*1c50*/  LDG.E R34, desc[UR4][R4.64] ;  /* 0x0000000404227981 */ /* 0x0000e6000c1e1900 */
[----:B------:R-:W-:Y:S01]  /*1c60*/  IADD3 R31, PT, PT, R31, R10, R11 ;  /* 0x0000000a1f1f7210 */ /* 0x000fe20007ffe00b */
[----:B------:R-:W-:-:S04]  /*1c70*/  IMAD.WIDE R10, R32, 0x4, R6 ;  /* 0x00000004200a7825 */ /* 0x000fc800078e0206 */
[C---:B0-----:R-:W-:Y:S02]  /*1c80*/  IMAD.WIDE R4, R32.reuse, 0x4, R10 ;  /* 0x0000000420047825 */ /* 0x041fe400078e020a */
[----:B------:R-:W4:Y:S02]  /*1c90*/  LDG.E R10, desc[UR4][R10.64] ;  /* 0x000000040a0a7981 */ /* 0x000f24000c1e1900 */
[C---:B------:R-:W-:Y:S02]  /*1ca0*/  IMAD.WIDE R6, R32.reuse, 0x4, R4 ;  /* 0x0000000420067825 */ /* 0x040fe400078e0204 */
[----:B------:R0:W4:Y:S02]  /*1cb0*/  LDG.E R36, desc[UR4][R4.64] ;  /* 0x0000000404247981 */ /* 0x000124000c1e1900 */
[----:B0-----:R-:W-:Y:S02]  /*1cc0*/  IMAD.WIDE R4, R32, 0x4, R6 ;  /* 0x0000000420047825 */ /* 0x001fe400078e0206 */
[----:B------:R-:W4:Y:S04]  /*1cd0*/  LDG.E R32, desc[UR4][R6.64] ;  /* 0x0000000406207981 */ /* 0x000f28000c1e1900 */
[----:B------:R-:W4:Y:S01]  /*1ce0*/  LDG.E R37, desc[UR4][R4.64] ;  /* 0x0000000404257981 */ /* 0x000f22000c1e1900 */
[----:B------:R-:W-:-:S02]  /*1cf0*/  IADD3 R33, PT, PT, R33, 0x10, RZ ;  /* 0x0000001021217810 */ /* 0x000fc40007ffe0ff */
[----:B--2---:R-:W-:-:S04]  /*1d00*/  ISETP.NE.AND P1, PT, R35, -0x1, PT ;  /* 0xffffffff2300780c */ /* 0x004fc80003f25270 */
[----:B------:R-:W-:Y:S02]  /*1d10*/  SEL R35, R35, RZ, P1 ;  /* 0x000000ff23237207 */ /* 0x000fe40000800000 */
[----:B---3--:R-:W-:-:S04]  /*1d20*/  ISETP.NE.AND P0, PT, R34, -0x1, PT ;  /* 0xffffffff2200780c */ /* 0x008fc80003f05270 */
[----:B------:R-:W-:-:S04]  /*1d30*/  SEL R34, R34, RZ, P0 ;  /* 0x000000ff22227207 */ /* 0x000fc80000000000 */
[----:B------:R-:W-:Y:S02]  /*1d40*/  IADD3 R31, PT, PT, R35, R31, R34 ;  /* 0x0000001f231f7210 */ /* 0x000fe40007ffe022 */
[----:B------:R-:W-:Y:S02]  /*1d50*/  LOP3.LUT R34, R14, 0x7ffffff0, RZ, 0xc0, !PT ;  /* 0x7ffffff00e227812 */ /* 0x000fe400078ec0ff */
[----:B----4-:R-:W-:Y:S02]  /*1d60*/  ISETP.NE.AND P0, PT, R10, -0x1, PT ;  /* 0xffffffff0a00780c */ /* 0x010fe40003f05270 */
[----:B------:R-:W-:Y:S02]  /*1d70*/  ISETP.NE.AND P2, PT, R33, R34, PT ;  /* 0x000000222100720c */ /* 0x000fe40003f45270 */
[----:B------:R-:W-:Y:S02]  /*1d80*/  ISETP.NE.AND P1, PT, R36, -0x1, PT ;  /* 0xffffffff2400780c */ /* 0x000fe40003f25270 */
[----:B------:R-:W-:-:S02]  /*1d90*/  SEL R10, R10, RZ, P0 ;  /* 0x000000ff0a0a7207 */ /* 0x000fc40000000000 */
[----:B------:R-:W-:-:S04]  /*1da0*/  SEL R36, R36, RZ, P1 ;  /* 0x000000ff24247207 */ /* 0x000fc80000800000 */
[----:B------:R-:W-:Y:S02]  /*1db0*/  IADD3 R10, PT, PT, R36, R31, R10 ;  /* 0x0000001f240a7210 */ /* 0x000fe40007ffe00a */
[C---:B------:R-:W-:Y:S02]  /*1dc0*/  ISETP.NE.AND P0, PT, R32.reuse, -0x1, PT ;  /* 0xffffffff2000780c */ /* 0x040fe40003f05270 */
[C---:B------:R-:W-:Y:S02]  /*1dd0*/  ISETP.NE.AND P1, PT, R37.reuse, -0x1, PT ;  /* 0xffffffff2500780c */ /* 0x040fe40003f25270 */
[----:B------:R-:W-:Y:S02]  /*1de0*/  SEL R11, R32, RZ, P0 ;  /* 0x000000ff200b7207 */ /* 0x000fe40000000000 */
[----:B------:R-:W-:-:S04]  /*1df0*/  SEL R37, R37, RZ, P1 ;  /* 0x000000ff25257207 */ /* 0x000fc80000800000 */
[----:B------:R-:W-:Y:S01]  /*1e00*/  IADD3 R11, PT, PT, R37, R10, R11 ;  /* 0x0000000a250b7210 */ /* 0x000fe20007ffe00b */
[----:B------:R-:W-:Y:S06]  /*1e10*/  @P2 BRA `(.L_x_57) ;  /* 0xfffffff800c42947 */ /* 0x000fec000383ffff */
[----:B------:R-:W-:Y:S05]  /*1e20*/  BSYNC.RECONVERGENT B6 ;  /* 0x0000000000067941 */ /* 0x000fea0003800200 */
.L_x_56:
[----:B------:R-:W-:-:S07]  /*1e30*/  IMAD.MOV.U32 R31, RZ, RZ, R34 ;  /* 0x000000ffff1f7224 */ /* 0x000fce00078e0022 */
.L_x_55:
[----:B------:R-:W-:Y:S05]  /*1e40*/  BSYNC.RECONVERGENT B5 ;  /* 0x0000000000057941 */ /* 0x000fea0003800200 */
.L_x_54:
[----:B------:R-:W-:-:S13]  /*1e50*/  LOP3.LUT P0, RZ, R14, 0xf, RZ, 0xc0, !PT ;  /* 0x0000000f0eff7812 */ /* 0x000fda000780c0ff */
[----:B------:R-:W-:Y:S05]  /*1e60*/  @!P0 BRA `(.L_x_53) ;  /* 0x0000000400888947 */ /* 0x000fea0003800000 */
[C---:B------:R-:W-:Y:S01]  /*1e70*/  VIADD R4, R28.reuse, 0xffffffff ;  /* 0xffffffff1c047836 */ /* 0x040fe20000000000 */
[----:B------:R-:W-:Y:S01]  /*1e80*/  BSSY.RECONVERGENT B5, `(.L_x_58) ;  /* 0x000002c000057945 */ /* 0x000fe20003800200 */
[----:B------:R-:W-:-:S03]  /*1e90*/  LOP3.LUT P0, RZ, R28, 0x7, RZ, 0xc0, !PT ;  /* 0x000000071cff7812 */ /* 0x000fc6000780c0ff */
[----:B------:R-:W-:-:S13]  /*1ea0*/  ISETP.GE.U32.AND P1, PT, R4, 0x7, PT ;  /* 0x000000070400780c */ /* 0x000fda0003f26070 */
[----:B------:R-:W-:Y:S05]  /*1eb0*/  @!P1 BRA `(.L_x_59) ;  /* 0x0000000000a09947 */ /* 0x000fea0003800000 */
[----:B------:R-:W0:Y:S08]  /*1ec0*/  LDC R28, c[0x0][0x3c4] ;  /* 0x0000f100ff1c7b82 */ /* 0x000e300000000800 */
[----:B------:R-:W1:Y:S01]  /*1ed0*/  LDC.64 R4, c[0x0][0x3b8] ;  /* 0x0000ee00ff047b82 */ /* 0x000e620000000a00 */
[----:B0-----:R-:W-:-:S04]  /*1ee0*/  IMAD R7, R31, R28, R14 ;  /* 0x0000001c1f077224 */ /* 0x001fc800078e020e */
[----:B-1----:R-:W-:-:S04]  /*1ef0*/  IMAD.WIDE R4, R7, 0x4, R4 ;  /* 0x0000000407047825 */ /* 0x002fc800078e0204 */
[C---:B------:R-:W-:Y:S02]  /*1f00*/  IMAD.WIDE R6, R28.reuse, 0x4, R4 ;  /* 0x000000041c067825 */ /* 0x040fe400078e0204 */
[----:B------:R-:W2:Y:S04]  /*1f10*/  LDG.E R4, desc[UR4][R4.64] ;  /* 0x0000000404047981 */ /* 0x000ea8000c1e1900 */
[----:B------:R0:W3:Y:S02]  /*1f20*/  LDG.E R10, desc[UR4][R6.64] ;  /* 0x00000004060a7981 */ /* 0x0000e4000c1e1900 */
[----:B0-----:R-:W-:-:S05]  /*1f30*/  IMAD.WIDE R6, R28, 0x4, R6 ;  /* 0x000000041c067825 */ /* 0x001fca00078e0206 */
[----:B------:R0:W4:Y:S01]  /*1f40*/  LDG.E R33, desc[UR4][R6.64] ;  /* 0x0000000406217981 */ /* 0x000122000c1e1900 */
[----:B--2---:R-:W-:Y:S02]  /*1f50*/  ISETP.NE.AND P1, PT, R4, -0x1, PT ;  /* 0xffffffff0400780c */ /* 0x004fe40003f25270 */
[----:B---3--:R-:W-:Y:S02]  /*1f60*/  ISETP.NE.AND P2, PT, R10, -0x1, PT ;  /* 0xffffffff0a00780c */ /* 0x008fe40003f45270 */
[----:B------:R-:W-:Y:S01]  /*1f70*/  SEL R32, R4, RZ, P1 ;  /* 0x000000ff04207207 */ /* 0x000fe20000800000 */
[----:B------:R-:W-:Y:S01]  /*1f80*/  IMAD.WIDE R4, R28, 0x4, R6 ;  /* 0x000000041c047825 */ /* 0x000fe200078e0206 */
[----:B------:R-:W-:-:S04]  /*1f90*/  SEL R10, R10, RZ, P2 ;  /* 0x000000ff0a0a7207 */ /* 0x000fc80001000000 */
[----:B------:R-:W-:Y:S01]  /*1fa0*/  IADD3 R32, PT, PT, R10, R11, R32 ;  /* 0x0000000b0a207210 */ /* 0x000fe20007ffe020 */
[C---:B------:R-:W-:Y:S01]  /*1fb0*/  IMAD.WIDE R10, R28.reuse, 0x4, R4 ;  /* 0x000000041c0a7825 */ /* 0x040fe200078e0204 */
[----:B------:R1:W2:Y:S03]  /*1fc0*/  LDG.E R34, desc[UR4][R4.64] ;  /* 0x0000000404227981 */ /* 0x0002a6000c1e1900 */
[C---:B0-----:R-:W-:Y:S02]  /*1fd0*/  IMAD.WIDE R6, R28.reuse, 0x4, R10 ;  /* 0x000000041c067825 */ /* 0x041fe400078e020a */
[----:B------:R-:W3:Y:S02]  /*1fe0*/  LDG.E R10, desc[UR4][R10.64] ;  /* 0x000000040a0a7981 */ /* 0x000ee4000c1e1900 */
[C---:B-1----:R-:W-:Y:S02]  /*1ff0*/  IMAD.WIDE R4, R28.reuse, 0x4, R6 ;  /* 0x000000041c047825 */ /* 0x042fe400078e0206 */
[----:B------:R0:W3:Y:S02]  /*2000*/  LDG.E R35, desc[UR4][R6.64] ;  /* 0x0000000406237981 */ /* 0x0000e4000c1e1900 */
[----:B0-----:R-:W-:-:S02]  /*2010*/  IMAD.WIDE R6, R28, 0x4, R4 ;  /* 0x000000041c067825 */ /* 0x001fc400078e0204 */
[----:B------:R-:W3:Y:S04]  /*2020*/  LDG.E R28, desc[UR4][R4.64] ;  /* 0x00000004041c7981 */ /* 0x000ee8000c1e1900 */
[----:B------:R-:W3:Y:S01]  /*2030*/  LDG.E R36, desc[UR4][R6.64] ;  /* 0x0000000406247981 */ /* 0x000ee2000c1e1900 */
[----:B----4-:R-:W-:-:S04]  /*2040*/  ISETP.NE.AND P1, PT, R33, -0x1, PT ;  /* 0xffffffff2100780c */ /* 0x010fc80003f25270 */
[----:B------:R-:W-:Y:S01]  /*2050*/  SEL R33, R33, RZ, P1 ;  /* 0x000000ff21217207 */ /* 0x000fe20000800000 */
[----:B------:R-:W-:Y:S01]  /*2060*/  VIADD R31, R31, 0x8 ;  /* 0x000000081f1f7836 */ /* 0x000fe20000000000 */
[----:B--2---:R-:W-:-:S04]  /*2070*/  ISETP.NE.AND P2, PT, R34, -0x1, PT ;  /* 0xffffffff2200780c */ /* 0x004fc80003f45270 */
[----:B------:R-:W-:Y:S02]  /*2080*/  SEL R34, R34, RZ, P2 ;  /* 0x000000ff22227207 */ /* 0x000fe40001000000 */
[C---:B---3--:R-:W-:Y:S02]  /*2090*/  ISETP.NE.AND P1, PT, R10.reuse, -0x1, PT ;  /* 0xffffffff0a00780c */ /* 0x048fe40003f25270 */
[C---:B------:R-:W-:Y:S02]  /*20a0*/  ISETP.NE.AND P2, PT, R35.reuse, -0x1, PT ;  /* 0xffffffff2300780c */ /* 0x040fe40003f45270 */
[----:B------:R-:W-:Y:S02]  /*20b0*/  SEL R11, R10, RZ, P1 ;  /* 0x000000ff0a0b7207 */ /* 0x000fe40000800000 */
[----:B------:R-:W-:Y:S02]  /*20c0*/  SEL R35, R35, RZ, P2 ;  /* 0x000000ff23237207 */ /* 0x000fe40001000000 */
[----:B------:R-:W-:-:S02]  /*20d0*/  IADD3 R32, PT, PT, R34, R32, R33 ;  /* 0x0000002022207210 */ /* 0x000fc40007ffe021 */
[----:B------:R-:W-:Y:S02]  /*20e0*/  ISETP.NE.AND P1, PT, R28, -0x1, PT ;  /* 0xffffffff1c00780c */ /* 0x000fe40003f25270 */
[----:B------:R-:W-:Y:S02]  /*20f0*/  ISETP.NE.AND P2, PT, R36, -0x1, PT ;  /* 0xffffffff2400780c */ /* 0x000fe40003f45270 */
[----:B------:R-:W-:Y:S02]  /*2100*/  IADD3 R11, PT, PT, R35, R32, R11 ;  /* 0x00000020230b7210 */ /* 0x000fe40007ffe00b */
[----:B------:R-:W-:Y:S02]  /*2110*/  SEL R28, R28, RZ, P1 ;  /* 0x000000ff1c1c7207 */ /* 0x000fe40000800000 */
[----:B------:R-:W-:-:S04]  /*2120*/  SEL R36, R36, RZ, P2 ;  /* 0x000000ff24247207 */ /* 0x000fc80001000000 */
[----:B------:R-:W-:-:S07]  /*2130*/  IADD3 R11, PT, PT, R36, R11, R28 ;  /* 0x0000000b240b7210 */ /* 0x000fce0007ffe01c */
.L_x_59:
[----:B------:R-:W-:Y:S05]  /*2140*/  BSYNC.RECONVERGENT B5 ;  /* 0x0000000000057941 */ /* 0x000fea0003800200 */
.L_x_58:
[----:B------:R-:W-:Y:S05]  /*2150*/  @!P0 BRA `(.L_x_53) ;  /* 0x0000000000cc8947 */ /* 0x000fea0003800000 */
[C---:B------:R-:W-:Y:S01]  /*2160*/  VIADD R4, R29.reuse, 0xffffffff ;  /* 0xffffffff1d047836 */ /* 0x040fe20000000000 */
[----:B------:R-:W-:Y:S01]  /*2170*/  LOP3.LUT R10, R29, 0x3, RZ, 0xc0, !PT ;  /* 0x000000031d0a7812 */ /* 0x000fe200078ec0ff */
[----:B------:R-:W-:Y:S03]  /*2180*/  BSSY.RECONVERGENT B5, `(.L_x_60) ;  /* 0x000001a000057945 */ /* 0x000fe60003800200 */
[----:B------:R-:W-:Y:S02]  /*2190*/  ISETP.GE.U32.AND P1, PT, R4, 0x3, PT ;  /* 0x000000030400780c */ /* 0x000fe40003f26070 */
[----:B------:R-:W-:-:S11]  /*21a0*/  ISETP.NE.AND P0, PT, R10, RZ, PT ;  /* 0x000000ff0a00720c */ /* 0x000fd60003f05270 */
[----:B------:R-:W-:Y:S05]  /*21b0*/  @!P1 BRA `(.L_x_61) ;  /* 0x0000000000589947 */ /* 0x000fea0003800000 */
[----:B------:R-:W0:Y:S08]  /*21c0*/  LDC R33, c[0x0][0x3c4] ;  /* 0x0000f100ff217b82 */ /* 0x000e300000000800 */
[----:B------:R-:W1:Y:S01]  /*21d0*/  LDC.64 R28, c[0x0][0x3b8] ;  /* 0x0000ee00ff1c7b82 */ /* 0x000e620000000a00 */
[----:B0-----:R-:W-:-:S04]  /*21e0*/  IMAD R5, R31, R33, R14 ;  /* 0x000000211f057224 */ /* 0x001fc800078e020e */
[----:B-1----:R-:W-:-:S04]  /*21f0*/  IMAD.WIDE R28, R5, 0x4, R28 ;  /* 0x00000004051c7825 */ /* 0x002fc800078e021c */
[C---:B------:R-:W-:Y:S02]  /*2200*/  IMAD.WIDE R6, R33.reuse, 0x4, R28 ;  /* 0x0000000421067825 */ /* 0x040fe400078e021c */
[----:B------:R-:W2:Y:S02]  /*2210*/  LDG.E R28, desc[UR4][R28.64] ;  /* 0x000000041c1c7981 */ /* 0x000ea4000c1e1900 */
[C---:B------:R-:W-:Y:S02]  /*2220*/  IMAD.WIDE R4, R33.reuse, 0x4, R6 ;  /* 0x0000000421047825 */ /* 0x040fe400078e0206 */
[----:B------:R0:W3:Y:S02]  /*2230*/  LDG.E R34, desc[UR4][R6.64] ;  /* 0x0000000406227981 */ /* 0x0000e4000c1e1900 */
[----:B0-----:R-:W-:Y:S02]  /*2240*/  IMAD.WIDE R6, R33, 0x4, R4 ;  /* 0x0000000421067825 */ /* 0x001fe400078e0204 */
[----:B------:R-:W4:Y:S04]  /*2250*/  LDG.E R4, desc[UR4][R4.64] ;  /* 0x0000000404047981 */ /* 0x000f28000c1e1900 */
[----:B------:R-:W4:Y:S01]  /*2260*/  LDG.E R33, desc[UR4][R6.64] ;  /* 0x0000000406217981 */ /* 0x000f22000c1e1900 */
[----:B------:R-:W-:Y:S01]  /*2270*/  VIADD R31, R31, 0x4 ;  /* 0x000000041f1f7836 */ /* 0x000fe20000000000 */
[----:B--2---:R-:W-:-:S02]  /*2280*/  ISETP.NE.AND P1, PT, R28, -0x1, PT ;  /* 0xffffffff1c00780c */ /* 0x004fc40003f25270 */
[----:B---3--:R-:W-:Y:S02]  /*2290*/  ISETP.NE.AND P2, PT, R34, -0x1, PT ;  /* 0xffffffff2200780c */ /* 0x008fe40003f45270 */
[----:B------:R-:W-:Y:S02]  /*22a0*/  SEL R32, R28, RZ, P1 ;  /* 0x000000ff1c207207 */ /* 0x000fe40000800000 */
[----:B------:R-:W-:-:S04]  /*22b0*/  SEL R34, R34, RZ, P2 ;  /* 0x000000ff22227207 */ /* 0x000fc80001000000 */
[----:B------:R-:W-:Y:S02]  /*22c0*/  IADD3 R11, PT, PT, R34, R11, R32 ;  /* 0x0000000b220b7210 */ /* 0x000fe40007ffe020 */
[C---:B----4-:R-:W-:Y:S02]  /*22d0*/  ISETP.NE.AND P1, PT, R4.reuse, -0x1, PT ;  /* 0xffffffff0400780c */ /* 0x050fe40003f25270 */
[C---:B------:R-:W-:Y:S02]  /*22e0*/  ISETP.NE.AND P2, PT, R33.reuse, -0x1, PT ;  /* 0xffffffff2100780c */ /* 0x040fe40003f45270 */
[----:B------:R-:W-:Y:S02]  /*22f0*/  SEL R28, R4, RZ, P1 ;  /* 0x000000ff041c7207 */ /* 0x000fe40000800000 */
[----:B------:R-:W-:-:S04]  /*2300*/  SEL R33, R33, RZ, P2 ;  /* 0x000000ff21217207 */ /* 0x000fc80001000000 */
[----:B------:R-:W-:-:S07]  /*2310*/  IADD3 R11, PT, PT, R33, R11, R28 ;  /* 0x0000000b210b7210 */ /* 0x000fce0007ffe01c */
.L_x_61:
[----:B------:R-:W-:Y:S05]  /*2320*/  BSYNC.RECONVERGENT B5 ;  /* 0x0000000000057941 */ /* 0x000fea0003800200 */
.L_x_60:
[----:B------:R-:W-:Y:S05]  /*2330*/  @!P0 BRA `(.L_x_53) ;  /* 0x0000000000548947 */ /* 0x000fea0003800000 */
[----:B------:R-:W0:Y:S08]  /*2340*/  LDC R7, c[0x0][0x3c4] ;  /* 0x0000f100ff077b82 */ /* 0x000e300000000800 */
[----:B------:R-:W1:Y:S01]  /*2350*/  LDC.64 R4, c[0x0][0x3b8] ;  /* 0x0000ee00ff047b82 */ /* 0x000e620000000a00 */
[----:B0-----:R-:W-:-:S04]  /*2360*/  IMAD R31, R31, R7, R14 ;  /* 0x000000071f1f7224 */ /* 0x001fc800078e020e */
[----:B-1----:R-:W-:-:S05]  /*2370*/  IMAD.WIDE R4, R31, 0x4, R4 ;  /* 0x000000041f047825 */ /* 0x002fca00078e0204 */
[----:B------:R-:W2:Y:S01]  /*2380*/  LDG.E R6, desc[UR4][R4.64] ;  /* 0x0000000404067981 */ /* 0x000ea2000c1e1900 */
[----:B------:R-:W-:Y:S02]  /*2390*/  ISETP.NE.AND P1, PT, R10, 0x1, PT ;  /* 0x000000010a00780c */ /* 0x000fe40003f25270 */
[----:B--2---:R-:W-:-:S04]  /*23a0*/  ISETP.NE.AND P0, PT, R6, -0x1, PT ;  /* 0xffffffff0600780c */ /* 0x004fc80003f05270 */
[----:B------:R-:W-:-:S05]  /*23b0*/  SEL R6, R6, RZ, P0 ;  /* 0x000000ff06067207 */ /* 0x000fca0000000000 */
[----:B------:R-:W-:Y:S02]  /*23c0*/  IMAD.IADD R11, R11, 0x1, R6 ;  /* 0x000000010b0b7824 */ /* 0x000fe400078e0206 */
[----:B------:R-:W-:Y:S05]  /*23d0*/  @!P1 BRA `(.L_x_53) ;  /* 0x00000000002c9947 */ /* 0x000fea0003800000 */
[----:B------:R-:W-:Y:S01]  /*23e0*/  ISETP.NE.AND P1, PT, R10, 0x2, PT ;  /* 0x000000020a00780c */ /* 0x000fe20003f25270 */
[----:B------:R-:W-:-:S05]  /*23f0*/  IMAD.WIDE R4, R7, 0x4, R4 ;  /* 0x0000000407047825 */ /* 0x000fca00078e0204 */
[----:B------:R0:W2:Y:S07]  /*2400*/  LDG.E R6, desc[UR4][R4.64] ;  /* 0x0000000404067981 */ /* 0x0000ae000c1e1900 */
[----:B0-----:R-:W-:-:S05]  /*2410*/  @P1 IMAD.WIDE R4, R7, 0x4, R4 ;  /* 0x0000000407041825 */ /* 0x001fca00078e0204 */
[----:B------:R-:W3:Y:S01]  /*2420*/  @P1 LDG.E R7, desc[UR4][R4.64] ;  /* 0x0000000404071981 */ /* 0x000ee2000c1e1900 */
[----:B--2---:R-:W-:-:S04]  /*2430*/  ISETP.NE.AND P0, PT, R6, -0x1, PT ;  /* 0xffffffff0600780c */ /* 0x004fc80003f05270 */
[----:B------:R-:W-:-:S05]  /*2440*/  SEL R6, R6, RZ, P0 ;  /* 0x000000ff06067207 */ /* 0x000fca0000000000 */
[----:B------:R-:W-:Y:S01]  /*2450*/  IMAD.IADD R11, R11, 0x1, R6 ;  /* 0x000000010b0b7824 */ /* 0x000fe200078e0206 */
[----:B---3--:R-:W-:-:S04]  /*2460*/  @P1 ISETP.NE.AND P0, PT, R7, -0x1, PT ;  /* 0xffffffff0700180c */ /* 0x008fc80003f05270 */
[----:B------:R-:W-:-:S05]  /*2470*/  @P1 SEL R6, R7, RZ, P0 ;  /* 0x000000ff07061207 */ /* 0x000fca0000000000 */
[----:B------:R-:W-:-:S07]  /*2480*/  @P1 IMAD.IADD R11, R11, 0x1, R6 ;  /* 0x000000010b0b1824 */ /* 0x000fce00078e0206 */
.L_x_53:
[----:B------:R-:W-:Y:S05]  /*2490*/  BSYNC.RECONVERGENT B4 ;  /* 0x0000000000047941 */ /* 0x000fea0003800200 */
.L_x_52:
[----:B------:R-:W2:Y:S01]  /*24a0*/  LDG.E R4, desc[UR4][R16.64] ;  /* 0x0000000410047981 */ /* 0x000ea2000c1e1900 */
[----:B------:R-:W-:Y:S01]  /*24b0*/  ISETP.GE.AND P0, PT, R27, 0x1, PT ;  /* 0x000000011b00780c */ /* 0x000fe20003f06270 */
[----:B------:R-:W-:Y:S01]  /*24c0*/  BSSY.RECONVERGENT B4, `(.L_x_62) ;  /* 0x0000013000047945 */ /* 0x000fe20003800200 */
[----:B-----5:R-:W-:Y:S02]  /*24d0*/  IMAD.MOV.U32 R5, RZ, RZ, R30 ;  /* 0x000000ffff057224 */ /* 0x020fe400078e001e */
[----:B--2---:R-:W-:-:S09]  /*24e0*/  IMAD.IADD R11, R4, 0x1, -R11 ;  /* 0x00000001040b7824 */ /* 0x004fd200078e0a0b */
[----:B------:R-:W-:Y:S05]  /*24f0*/  @!P0 BRA `(.L_x_63) ;  /* 0x00000000003c8947 */ /* 0x000fea0003800000 */
[----:B------:R-:W2:Y:S02]  /*2500*/  LDL R4, [R1] ;  /* 0x0000000001047983 */ /* 0x000ea40000100800 */
[----:B--2---:R-:W-:-:S13]  /*2510*/  ISETP.NE.AND P0, PT, R4, R11, PT ;  /* 0x0000000b0400720c */ /* 0x004fda0003f05270 */
[----:B------:R-:W-:Y:S05]  /*2520*/  @!P0 BRA `(.L_x_64) ;  /* 0x0000000000288947 */ /* 0x000fea0003800000 */
[----:B------:R-:W-:-:S07]  /*2530*/  IMAD.MOV.U32 R5, RZ, RZ, RZ ;  /* 0x000000ffff057224 */ /* 0x000fce00078e00ff */
.L_x_65:
[----:B------:R-:W-:Y:S02]  /*2540*/  VIADD R4, R5, 0x1 ;  /* 0x0000000105047836 */ /* 0x000fe40000000000 */
[----:B------:R-:W-:-:S03]  /*2550*/  IMAD.MOV.U32 R5, RZ, RZ, R30 ;  /* 0x000000ffff057224 */ /* 0x000fc600078e001e */
[----:B------:R-:W-:-:S13]  /*2560*/  ISETP.NE.AND P0, PT, R4, R27, PT ;  /* 0x0000001b0400720c */ /* 0x000fda0003f05270 */
[----:B------:R-:W-:Y:S05]  /*2570*/  @!P0 BRA `(.L_x_63) ;  /* 0x00000000001c8947 */ /* 0x000fea0003800000 */
[----:B------:R-:W-:-:S04]  /*2580*/  IMAD.MOV.U32 R5, RZ, RZ, R4 ;  /* 0x000000ffff057224 */ /* 0x000fc800078e0004 */
[----:B------:R-:W-:-:S06]  /*2590*/  IMAD R4, R5, 0x4, R0 ;  /* 0x0000000405047824 */ /* 0x000fcc00078e0200 */
[----:B------:R-:W2:Y:S02]  /*25a0*/  LDL R4, [R4] ;  /* 0x0000000004047983 */ /* 0x000ea40000100800 */
[----:B--2---:R-:W-:-:S13]  /*25b0*/  ISETP.NE.AND P0, PT, R4, R11, PT ;  /* 0x0000000b0400720c */ /* 0x004fda0003f05270 */
[----:B------:R-:W-:Y:S05]  /*25c0*/  @P0 BRA `(.L_x_65) ;  /* 0xfffffffc00dc0947 */ /* 0x000fea000383ffff */
.L_x_64:
[----:B------:R0:W-:Y:S01]  /*25d0*/  STG.E desc[UR4][R8.64], R11 ;  /* 0x0000000b08007986 */ /* 0x0001e2000c101904 */
[----:B------:R-:W-:-:S07]  /*25e0*/  IMAD.MOV.U32 R5, RZ, RZ, R11 ;  /* 0x000000ffff057224 */ /* 0x000fce00078e000b */
.L_x_63:
[----:B------:R-:W-:Y:S05]  /*25f0*/  BSYNC.RECONVERGENT B4 ;  /* 0x0000000000047941 */ /* 0x000fea0003800200 */
.L_x_62:
[----:B------:R-:W-:-:S13]  /*2600*/  ISETP.NE.AND P0, PT, R5, R30, PT ;  /* 0x0000001e0500720c */ /* 0x000fda0003f05270 */
[----:B------:R-:W-:Y:S05]  /*2610*/  @P0 BREAK.RELIABLE B3 ;  /* 0x0000000000030942 */ /* 0x000fea0003800100 */
[----:B------:R-:W-:Y:S05]  /*2620*/  @!P0 BRA `(.L_x_66) ;  /* 0x0000000c00208947 */ /* 0x000fea0003800000 */
[----:B------:R-:W-:Y:S05]  /*2630*/  BRA `(.L_x_49) ;  /* 0x0000002000307947 */ /* 0x000fea0003800000 */
.L_x_51:
[----:B------:R-:W-:-:S13]  /*2640*/  ISETP.NE.AND P0, PT, R3, R30, PT ;  /* 0x0000001e0300720c */ /* 0x000fda0003f05270 */
[----:B------:R-:W-:Y:S05]  /*2650*/  @P0 BRA `(.L_x_66) ;  /* 0x0000000c00140947 */ /* 0x000fea0003800000 */
[----:B------:R-:W2:Y:S02]  /*2660*/  LDG.E R4, desc[UR4][R22.64] ;  /* 0x0000000416047981 */ /* 0x000ea4000c1e1900 */
[----:B--2---:R-:W-:-:S13]  /*2670*/  ISETP.NE.AND P0, PT, R4, 0x1, PT ;  /* 0x000000010400780c */ /* 0x004fda0003f05270 */
        /* <DEDUP_REMOVED lines=14> */
.L_x_72:
[----:B------:R-:W0:Y:S01]  /*2760*/  LDC.64 R4, c[0x0][0x3b8] ;  /* 0x0000ee00ff047b82 */ /* 0x000e220000000a00 */
[----:B------:R-:W1:Y:S02]  /*2770*/  LDCU UR7, c[0x0][0x3c4] ;  /* 0x00007880ff0777ac */ /* 0x000e640008000800 */
[----:B-1----:R-:W-:-:S04]  /*2780*/  IMAD R11, R3, UR7, R10 ;  /* 0x00000007030b7c24 */ /* 0x002fc8000f8e020a */
[----:B0-----:R-:W-:-:S05]  /*2790*/  IMAD.WIDE R4, R11, 0x4, R4 ;  /* 0x000000040b047825 */ /* 0x001fca00078e0204 */
[----:B------:R-:W2:Y:S04]  /*27a0*/  LDG.E R11, desc[UR4][R4.64] ;  /* 0x00000004040b7981 */ /* 0x000ea8000c1e1900 */
[----:B------:R-:W3:Y:S04]  /*27b0*/  LDG.E R33, desc[UR4][R4.64+0x4] ;  /* 0x0000040404217981 */ /* 0x000ee8000c1e1900 */
[----:B------:R-:W4:Y:S04]  /*27c0*/  LDG.E R31, desc[UR4][R4.64+0x8] ;  /* 0x00000804041f7981 */ /* 0x000f28000c1e1900 */
[----:B------:R-:W4:Y:S04]  /*27d0*/  LDG.E R32, desc[UR4][R4.64+0xc] ;  /* 0x00000c0404207981 */ /* 0x000f28000c1e1900 */
[----:B------:R-:W4:Y:S01]  /*27e0*/  LDG.E R30, desc[UR4][R4.64+0x14] ;  /* 0x00001404041e7981 */ /* 0x000f22000c1e1900 */
[----:B--2---:R-:W-:-:S02]  /*27f0*/  ISETP.NE.AND P0, PT, R11, -0x1, PT ;  /* 0xffffffff0b00780c */ /* 0x004fc40003f05270 */
[----:B---3--:R-:W-:Y:S02]  /*2800*/  ISETP.NE.AND P1, PT, R33, -0x1, PT ;  /* 0xffffffff2100780c */ /* 0x008fe40003f25270 */
[----:B------:R-:W-:Y:S02]  /*2810*/  SEL R34, R11, RZ, P0 ;  /* 0x000000ff0b227207 */ /* 0x000fe40000000000 */
[----:B------:R-:W-:Y:S01]  /*2820*/  SEL R33, R33, RZ, P1 ;  /* 0x000000ff21217207 */ /* 0x000fe20000800000 */
[----:B------:R-:W2:Y:S03]  /*2830*/  LDG.E R11, desc[UR4][R4.64+0x10] ;  /* 0x00001004040b7981 */ /* 0x000ea6000c1e1900 */
[----:B------:R-:W-:Y:S02]  /*2840*/  IADD3 R34, PT, PT, R33, R7, R34 ;  /* 0x0000000721227210 */ /* 0x000fe40007ffe022 */
[----:B------:R-:W3:Y:S04]  /*2850*/  LDG.E R7, desc[UR4][R4.64+0x1c] ;  /* 0x00001c0404077981 */ /* 0x000ee8000c1e1900 */
[----:B------:R-:W3:Y:S01]  /*2860*/  LDG.E R33, desc[UR4][R4.64+0x18] ;  /* 0x0000180404217981 */ /* 0x000ee2000c1e1900 */
[----:B----4-:R-:W-:-:S02]  /*2870*/  ISETP.NE.AND P0, PT, R31, -0x1, PT ;  /* 0xffffffff1f00780c */ /* 0x010fc40003f05270 */
[C---:B------:R-:W-:Y:S02]  /*2880*/  ISETP.NE.AND P1, PT, R32.reuse, -0x1, PT ;  /* 0xffffffff2000780c */ /* 0x040fe40003f25270 */
[----:B------:R-:W-:Y:S02]  /*2890*/  SEL R31, R31, RZ, P0 ;  /* 0x000000ff1f1f7207 */ /* 0x000fe40000000000 */
[----:B------:R-:W-:-:S04]  /*28a0*/  SEL R32, R32, RZ, P1 ;  /* 0x000000ff20207207 */ /* 0x000fc80000800000 */
[----:B------:R-:W-:Y:S02]  /*28b0*/  IADD3 R34, PT, PT, R32, R34, R31 ;  /* 0x0000002220227210 */ /* 0x000fe40007ffe01f */
[----:B------:R-:W4:Y:S04]  /*28c0*/  LDG.E R31, desc[UR4][R4.64+0x20] ;  /* 0x00002004041f7981 */ /* 0x000f28000c1e1900 */
[----:B------:R-:W4:Y:S01]  /*28d0*/  LDG.E R32, desc[UR4][R4.64+0x24] ;  /* 0x0000240404207981 */ /* 0x000f22000c1e1900 */
[----:B------:R-:W-:-:S04]  /*28e0*/  ISETP.NE.AND P1, PT, R30, -0x1, PT ;  /* 0xffffffff1e00780c */ /* 0x000fc80003f25270 */
[----:B------:R-:W-:Y:S02]  /*28f0*/  SEL R30, R30, RZ, P1 ;  /* 0x000000ff1e1e7207 */ /* 0x000fe40000800000 */
[----:B--2---:R-:W-:-:S04]  /*2900*/  ISETP.NE.AND P0, PT, R11, -0x1, PT ;  /* 0xffffffff0b00780c */ /* 0x004fc80003f05270 */
[----:B------:R-:W-:Y:S02]  /*2910*/  SEL R11, R11, RZ, P0 ;  /* 0x000000ff0b0b7207 */ /* 0x000fe40000000000 */
[----:B---3--:R-:W-:Y:S02]  /*2920*/  ISETP.NE.AND P1, PT, R7, -0x1, PT ;  /* 0xffffffff0700780c */ /* 0x008fe40003f25270 */
[----:B------:R-:W-:Y:S02]  /*2930*/  ISETP.NE.AND P0, PT, R33, -0x1, PT ;  /* 0xffffffff2100780c */ /* 0x000fe40003f05270 */
[----:B------:R-:W-:Y:S02]  /*2940*/  IADD3 R11, PT, PT, R30, R34, R11 ;  /* 0x000000221e0b7210 */ /* 0x000fe40007ffe00b */
[----:B------:R-:W-:Y:S02]  /*2950*/  SEL R7, R7, RZ, P1 ;  /* 0x000000ff07077207 */ /* 0x000fe40000800000 */
[----:B------:R-:W-:-:S02]  /*2960*/  SEL R30, R33, RZ, P0 ;  /* 0x000000ff211e7207 */ /* 0x000fc40000000000 */
[----:B------:R-:W2:Y:S02]  /*2970*/  LDG.E R33, desc[UR4][R4.64+0x30] ;  /* 0x0000300404217981 */ /* 0x000ea4000c1e1900 */
[----:B------:R-:W-:Y:S02]  /*2980*/  IADD3 R30, PT, PT, R7, R11, R30 ;  /* 0x0000000b071e7210 */ /* 0x000fe40007ffe01e */
[----:B------:R-:W3:Y:S04]  /*2990*/  LDG.E R11, desc[UR4][R4.64+0x28] ;  /* 0x00002804040b7981 */ /* 0x000ee8000c1e1900 */
[----:B------:R-:W2:Y:S01]  /*29a0*/  LDG.E R7, desc[UR4][R4.64+0x2c] ;  /* 0x00002c0404077981 */ /* 0x000ea2000c1e1900 */
[----:B----4-:R-:W-:Y:S02]  /*29b0*/  ISETP.NE.AND P0, PT, R31, -0x1, PT ;  /* 0xffffffff1f00780c */ /* 0x010fe40003f05270 */
[----:B------:R-:W-:-:S02]  /*29c0*/  ISETP.NE.AND P1, PT, R32, -0x1, PT ;  /* 0xffffffff2000780c */ /* 0x000fc40003f25270 */
[----:B------:R-:W-:Y:S02]  /*29d0*/  SEL R31, R31, RZ, P0 ;  /* 0x000000ff1f1f7207 */ /* 0x000fe40000000000 */
[----:B------:R-:W-:-:S04]  /*29e0*/  SEL R32, R32, RZ, P1 ;  /* 0x000000ff20207207 */ /* 0x000fc80000800000 */
[----:B------:R-:W-:Y:S02]  /*29f0*/  IADD3 R34, PT, PT, R32, R30, R31 ;  /* 0x0000001e20227210 */ /* 0x000fe40007ffe01f */
[----:B------:R-:W4:Y:S04]  /*2a00*/  LDG.E R31, desc[UR4][R4.64+0x34] ;  /* 0x00003404041f7981 */ /* 0x000f28000c1e1900 */
[----:B------:R-:W4:Y:S04]  /*2a10*/  LDG.E R30, desc[UR4][R4.64+0x38] ;  /* 0x00003804041e7981 */ /* 0x000f28000c1e1900 */
[----:B------:R-:W4:Y:S01]  /*2a20*/  LDG.E R32, desc[UR4][R4.64+0x3c] ;  /* 0x00003c0404207981 */ /* 0x000f22000c1e1900 */
[----:B------:R-:W-:Y:S01]  /*2a30*/  VIADD R10, R10, 0x10 ;  /* 0x000000100a0a7836 */ /* 0x000fe20000000000 */
[----:B---3--:R-:W-:-:S02]  /*2a40*/  ISETP.NE.AND P0, PT, R11, -0x1, PT ;  /* 0xffffffff0b00780c */ /* 0x008fc40003f05270 */
[----:B--2---:R-:W-:Y:S02]  /*2a50*/  ISETP.NE.AND P1, PT, R7, -0x1, PT ;  /* 0xffffffff0700780c */ /* 0x004fe40003f25270 */
[----:B------:R-:W-:Y:S02]  /*2a60*/  SEL R11, R11, RZ, P0 ;  /* 0x000000ff0b0b7207 */ /* 0x000fe40000000000 */
[----:B------:R-:W-:-:S04]  /*2a70*/  SEL R7, R7, RZ, P1 ;  /* 0x000000ff07077207 */ /* 0x000fc80000800000 */
[----:B------:R-:W-:Y:S02]  /*2a80*/  IADD3 R7, PT, PT, R7, R34, R11 ;  /* 0x0000002207077210 */ /* 0x000fe40007ffe00b */
[----:B------:R-:W-:Y:S02]  /*2a90*/  LOP3.LUT R11, R14, 0x7ffffff0, RZ, 0xc0, !PT ;  /* 0x7ffffff00e0b7812 */ /* 0x000fe400078ec0ff */
[----:B------:R-:W-:Y:S02]  /*2aa0*/  ISETP.NE.AND P0, PT, R33, -0x1, PT ;  /* 0xffffffff2100780c */ /* 0x000fe40003f05270 */
[----:B------:R-:W-:Y:S02]  /*2ab0*/  ISETP.NE.AND P2, PT, R10, R11, PT ;  /* 0x0000000b0a00720c */ /* 0x000fe40003f45270 */
[----:B----4-:R-:W-:Y:S02]  /*2ac0*/  ISETP.NE.AND P1, PT, R31, -0x1, PT ;  /* 0xffffffff1f00780c */ /* 0x010fe40003f25270 */
[----:B------:R-:W-:-:S02]  /*2ad0*/  SEL R34, R33, RZ, P0 ;  /* 0x000000ff21227207 */ /* 0x000fc40000000000 */
[----:B------:R-:W-:Y:S02]  /*2ae0*/  SEL R31, R31, RZ, P1 ;  /* 0x000000ff1f1f7207 */ /* 0x000fe40000800000 */
[----:B------:R-:W-:Y:S02]  /*2af0*/  ISETP.NE.AND P0, PT, R30, -0x1, PT ;  /* 0xffffffff1e00780c */ /* 0x000fe40003f05270 */
[----:B------:R-:W-:Y:S02]  /*2b00*/  ISETP.NE.AND P1, PT, R32, -0x1, PT ;  /* 0xffffffff2000780c */ /* 0x000fe40003f25270 */
[----:B------:R-:W-:Y:S02]  /*2b10*/  IADD3 R7, PT, PT, R31, R7, R34 ;  /* 0x000000071f077210 */ /* 0x000fe40007ffe022 */
[----:B------:R-:W-:Y:S02]  /*2b20*/  SEL R30, R30, RZ, P0 ;  /* 0x000000ff1e1e7207 */ /* 0x000fe40000000000 */
[----:B------:R-:W-:-:S04]  /*2b30*/  SEL R32, R32, RZ, P1 ;  /* 0x000000ff20207207 */ /* 0x000fc80000800000 */
[----:B------:R-:W-:Y:S01]  /*2b40*/  IADD3 R7, PT, PT, R32, R7, R30 ;  /* 0x0000000720077210 */ /* 0x000fe20007ffe01e */
[----:B------:R-:W-:Y:S06]  /*2b50*/  @P2 BRA `(.L_x_72) ;  /* 0xfffffffc00002947 */ /* 0x000fec000383ffff */
[----:B------:R-:W-:Y:S05]  /*2b60*/  BSYNC.RECONVERGENT B6 ;  /* 0x0000000000067941 */ /* 0x000fea0003800200 */
.L_x_71:
[----:B------:R-:W-:-:S07]  /*2b70*/  IMAD.MOV.U32 R10, RZ, RZ, R11 ;  /* 0x000000ffff0a7224 */ /* 0x000fce00078e000b */
.L_x_70:
[----:B------:R-:W-:Y:S05]  /*2b80*/  BSYNC.RECONVERGENT B5 ;  /* 0x0000000000057941 */ /* 0x000fea0003800200 */
.L_x_69:
[----:B------:R-:W-:-:S13]  /*2b90*/  LOP3.LUT P0, RZ, R14, 0xf, RZ, 0xc0, !PT ;  /* 0x0000000f0eff7812 */ /* 0x000fda000780c0ff */
[----:B------:R-:W-:Y:S05]  /*2ba0*/  @!P0 BRA `(.L_x_68) ;  /* 0x0000000400588947 */ /* 0x000fea0003800000 */
[C---:B------:R-:W-:Y:S01]  /*2bb0*/  VIADD R4, R28.reuse, 0xffffffff ;  /* 0xffffffff1c047836 */ /* 0x040fe20000000000 */
[----:B------:R-:W-:Y:S01]  /*2bc0*/  BSSY.RECONVERGENT B5, `(.L_x_73) ;  /* 0x0000025000057945 */ /* 0x000fe20003800200 */
[----:B------:R-:W-:-:S03]  /*2bd0*/  LOP3.LUT P0, RZ, R28, 0x7, RZ, 0xc0, !PT ;  /* 0x000000071cff7812 */ /* 0x000fc6000780c0ff */
[----:B------:R-:W-:-:S13]  /*2be0*/  ISETP.GE.U32.AND P1, PT, R4, 0x7, PT ;  /* 0x000000070400780c */ /* 0x000fda0003f26070 */
[----:B------:R-:W-:Y:S05]  /*2bf0*/  @!P1 BRA `(.L_x_74) ;  /* 0x0000000000849947 */ /* 0x000fea0003800000 */
        /* <DEDUP_REMOVED lines=8> */
[----:B------:R-:W4:Y:S04]  /*2c80*/  LDG.E R30, desc[UR4][R4.64+0x10] ;  /* 0x00001004041e7981 */ /* 0x000f28000c1e1900 */
[----:B------:R-:W4:Y:S04]  /*2c90*/  LDG.E R11, desc[UR4][R4.64+0x14] ;  /* 0x00001404040b7981 */ /* 0x000f28000c1e1900 */
[----:B------:R-:W4:Y:S04]  /*2ca0*/  LDG.E R28, desc[UR4][R4.64+0x18] ;  /* 0x00001804041c7981 */ /* 0x000f28000c1e1900 */
[----:B------:R-:W4:Y:S01]  /*2cb0*/  LDG.E R33, desc[UR4][R4.64+0x1c] ;  /* 0x00001c0404217981 */ /* 0x000f22000c1e1900 */
[----:B------:R-:W-:Y:S01]  /*2cc0*/  VIADD R10, R10, 0x8 ;  /* 0x000000080a0a7836 */ /* 0x000fe20000000000 */
[----:B--2---:R-:W-:-:S02]  /*2cd0*/  ISETP.NE.AND P1, PT, R34, -0x1, PT ;  /* 0xffffffff2200780c */ /* 0x004fc40003f25270 */
[C---:B---3--:R-:W-:Y:S02]  /*2ce0*/  ISETP.NE.AND P2, PT, R35.reuse, -0x1, PT ;  /* 0xffffffff2300780c */ /* 0x048fe40003f45270 */
[----:B------:R-:W-:Y:S02]  /*2cf0*/  SEL R34, R34, RZ, P1 ;  /* 0x000000ff22227207 */ /* 0x000fe40000800000 */
[----:B------:R-:W-:Y:S02]  /*2d00*/  SEL R35, R35, RZ, P2 ;  /* 0x000000ff23237207 */ /* 0x000fe40001000000 */
[----:B----4-:R-:W-:Y:S02]  /*2d10*/  ISETP.NE.AND P1, PT, R32, -0x1, PT ;  /* 0xffffffff2000780c */ /* 0x010fe40003f25270 */
[----:B------:R-:W-:Y:S02]  /*2d20*/  ISETP.NE.AND P2, PT, R31, -0x1, PT ;  /* 0xffffffff1f00780c */ /* 0x000fe40003f45270 */
[----:B------:R-:W-:-:S02]  /*2d30*/  IADD3 R34, PT, PT, R35, R7, R34 ;  /* 0x0000000723227210 */ /* 0x000fc40007ffe022 */
[----:B------:R-:W-:Y:S02]  /*2d40*/  SEL R7, R32, RZ, P1 ;  /* 0x000000ff20077207 */ /* 0x000fe40000800000 */
[----:B------:R-:W-:Y:S02]  /*2d50*/  SEL R31, R31, RZ, P2 ;  /* 0x000000ff1f1f7207 */ /* 0x000fe40001000000 */
[----:B------:R-:W-:Y:S02]  /*2d60*/  ISETP.NE.AND P1, PT, R30, -0x1, PT ;  /* 0xffffffff1e00780c */ /* 0x000fe40003f25270 */
[----:B------:R-:W-:Y:S02]  /*2d70*/  ISETP.NE.AND P2, PT, R11, -0x1, PT ;  /* 0xffffffff0b00780c */ /* 0x000fe40003f45270 */
[----:B------:R-:W-:Y:S02]  /*2d80*/  IADD3 R7, PT, PT, R31, R34, R7 ;  /* 0x000000221f077210 */ /* 0x000fe40007ffe007 */
[----:B------:R-:W-:-:S02]  /*2d90*/  ISETP.NE.AND P3, PT, R28, -0x1, PT ;  /* 0xffffffff1c00780c */ /* 0x000fc40003f65270 */
[----:B------:R-:W-:Y:S02]  /*2da0*/  ISETP.NE.AND P4, PT, R33, -0x1, PT ;  /* 0xffffffff2100780c */ /* 0x000fe40003f85270 */
[----:B------:R-:W-:Y:S02]  /*2db0*/  SEL R30, R30, RZ, P1 ;  /* 0x000000ff1e1e7207 */ /* 0x000fe40000800000 */
[----:B------:R-:W-:Y:S02]  /*2dc0*/  SEL R11, R11, RZ, P2 ;  /* 0x000000ff0b0b7207 */ /* 0x000fe40001000000 */
[----:B------:R-:W-:Y:S02]  /*2dd0*/  SEL R28, R28, RZ, P3 ;  /* 0x000000ff1c1c7207 */ /* 0x000fe40001800000 */
[----:B------:R-:W-:Y:S02]  /*2de0*/  SEL R33, R33, RZ, P4 ;  /* 0x000000ff21217207 */ /* 0x000fe40002000000 */
[----:B------:R-:W-:-:S04]  /*2df0*/  IADD3 R7, PT, PT, R11, R7, R30 ;  /* 0x000000070b077210 */ /* 0x000fc80007ffe01e */
[----:B------:R-:W-:-:S07]  /*2e00*/  IADD3 R7, PT, PT, R33, R7, R28 ;  /* 0x0000000721077210 */ /* 0x000fce0007ffe01c */
.L_x_74:
[----:B------:R-:W-:Y:S05]  /*2e10*/  BSYNC.RECONVERGENT B5 ;  /* 0x0000000000057941 */ /* 0x000fea0003800200 */
.L_x_73:
[----:B------:R-:W-:Y:S05]  /*2e20*/  @!P0 BRA `(.L_x_68) ;  /* 0x0000000000b88947 */ /* 0x000fea0003800000 */
[C---:B------:R-:W-:Y:S01]  /*2e30*/  VIADD R4, R29.reuse, 0xffffffff ;  /* 0xffffffff1d047836 */ /* 0x040fe20000000000 */
[----:B------:R-:W-:Y:S01]  /*2e40*/  LOP3.LUT R29, R29, 0x3, RZ, 0xc0, !PT ;  /* 0x000000031d1d7812 */ /* 0x000fe200078ec0ff */
[----:B------:R-:W-:Y:S03]  /*2e50*/  BSSY.RECONVERGENT B5, `(.L_x_75) ;  /* 0x0000017000057945 */ /* 0x000fe60003800200 */
[----:B------:R-:W-:Y:S02]  /*2e60*/  ISETP.GE.U32.AND P1, PT, R4, 0x3, PT ;  /* 0x000000030400780c */ /* 0x000fe40003f26070 */
[----:B------:R-:W-:-:S11]  /*2e70*/  ISETP.NE.AND P0, PT, R29, RZ, PT ;  /* 0x000000ff1d00720c */ /* 0x000fd60003f05270 */
        /* <DEDUP_REMOVED lines=8> */
[----:B------:R-:W4:Y:S01]  /*2f00*/  LDG.E R33, desc[UR4][R4.64+0xc] ;  /* 0x00000c0404217981 */ /* 0x000f22000c1e1900 */
[----:B------:R-:W-:Y:S01]  /*2f10*/  VIADD R10, R10, 0x4 ;  /* 0x000000040a0a7836 */ /* 0x000fe20000000000 */
[----:B--2---:R-:W-:-:S02]  /*2f20*/  ISETP.NE.AND P1, PT, R11, -0x1, PT ;  /* 0xffffffff0b00780c */ /* 0x004fc40003f25270 */
[C---:B---3--:R-:W-:Y:S02]  /*2f30*/  ISETP.NE.AND P2, PT, R30.reuse, -0x1, PT ;  /* 0xffffffff1e00780c */ /* 0x048fe40003f45270 */
[----:B------:R-:W-:Y:S02]  /*2f40*/  SEL R28, R11, RZ, P1 ;  /* 0x000000ff0b1c7207 */ /* 0x000fe40000800000 */
[----:B----4-:R-:W-:Y:S02]  /*2f50*/  ISETP.NE.AND P3, PT, R31, -0x1, PT ;  /* 0xffffffff1f00780c */ /* 0x010fe40003f65270 */
[----:B------:R-:W-:Y:S02]  /*2f60*/  SEL R30, R30, RZ, P2 ;  /* 0x000000ff1e1e7207 */ /* 0x000fe40001000000 */
[----:B------:R-:W-:Y:S02]  /*2f70*/  ISETP.NE.AND P4, PT, R33, -0x1, PT ;  /* 0xffffffff2100780c */ /* 0x000fe40003f85270 */
[----:B------:R-:W-:-:S02]  /*2f80*/  SEL R32, R31, RZ, P3 ;  /* 0x000000ff1f207207 */ /* 0x000fc40001800000 */
[----:B------:R-:W-:Y:S02]  /*2f90*/  SEL R33, R33, RZ, P4 ;  /* 0x000000ff21217207 */ /* 0x000fe40002000000 */
[----:B------:R-:W-:-:S04]  /*2fa0*/  IADD3 R7, PT, PT, R30, R7, R28 ;  /* 0x000000071e077210 */ /* 0x000fc80007ffe01c */
[----:B------:R-:W-:-:S07]  /*2fb0*/  IADD3 R7, PT, PT, R33, R7, R32 ;  /* 0x0000000721077210 */ /* 0x000fce0007ffe020 */
.L_x_76:
[----:B------:R-:W-:Y:S05]  /*2fc0*/  BSYNC.RECONVERGENT B5 ;  /* 0x0000000000057941 */ /* 0x000fea0003800200 */
.L_x_75:
[----:B------:R-:W-:Y:S05]  /*2fd0*/  @!P0 BRA `(.L_x_68) ;  /* 0x00000000004c8947 */ /* 0x000fea0003800000 */
[----:B------:R-:W0:Y:S01]  /*2fe0*/  LDC.64 R4, c[0x0][0x3b8] ;  /* 0x0000ee00ff047b82 */ /* 0x000e220000000a00 */
[----:B------:R-:W1:Y:S02]  /*2ff0*/  LDCU UR7, c[0x0][0x3c4] ;  /* 0x00007880ff0777ac */ /* 0x000e640008000800 */
[----:B-1----:R-:W-:-:S04]  /*3000*/  IMAD R11, R3, UR7, R10 ;  /* 0x00000007030b7c24 */ /* 0x002fc8000f8e020a */
[----:B0-----:R-:W-:-:S05]  /*3010*/  IMAD.WIDE R4, R11, 0x4, R4 ;  /* 0x000000040b047825 */ /* 0x001fca00078e0204 */
[----:B------:R-:W2:Y:S01]  /*3020*/  LDG.E R10, desc[UR4][R4.64] ;  /* 0x00000004040a7981 */ /* 0x000ea2000c1e1900 */
[----:B------:R-:W-:Y:S02]  /*3030*/  ISETP.NE.AND P1, PT, R29, 0x1, PT ;  /* 0x000000011d00780c */ /* 0x000fe40003f25270 */
[----:B--2---:R-:W-:-:S04]  /*3040*/  ISETP.NE.AND P0, PT, R10, -0x1, PT ;  /* 0xffffffff0a00780c */ /* 0x004fc80003f05270 */
[----:B------:R-:W-:-:S05]  /*3050*/  SEL R10, R10, RZ, P0 ;  /* 0x000000ff0a0a7207 */ /* 0x000fca0000000000 */
[----:B------:R-:W-:Y:S02]  /*3060*/  IMAD.IADD R7, R7, 0x1, R10 ;  /* 0x0000000107077824 */ /* 0x000fe400078e020a */
[----:B------:R-:W-:Y:S05]  /*3070*/  @!P1 BRA `(.L_x_68) ;  /* 0x0000000000249947 */ /* 0x000fea0003800000 */
[----:B------:R-:W-:Y:S01]  /*3080*/  ISETP.NE.AND P1, PT, R29, 0x2, PT ;  /* 0x000000021d00780c */ /* 0x000fe20003f25270 */
[----:B------:R-:W2:-:S12]  /*3090*/  LDG.E R10, desc[UR4][R4.64+0x4] ;  /* 0x00000404040a7981 */ /* 0x000e98000c1e1900 */
[----:B------:R-:W3:Y:S01]  /*30a0*/  @P1 LDG.E R11, desc[UR4][R4.64+0x8] ;  /* 0x00000804040b1981 */ /* 0x000ee2000c1e1900 */
[----:B--2---:R-:W-:-:S04]  /*30b0*/  ISETP.NE.AND P0, PT, R10, -0x1, PT ;  /* 0xffffffff0a00780c */ /* 0x004fc80003f05270 */
[----:B------:R-:W-:-:S05]  /*30c0*/  SEL R10, R10, RZ, P0 ;  /* 0x000000ff0a0a7207 */ /* 0x000fca0000000000 */
[----:B------:R-:W-:Y:S01]  /*30d0*/  IMAD.IADD R7, R7, 0x1, R10 ;  /* 0x0000000107077824 */ /* 0x000fe200078e020a */
[----:B---3--:R-:W-:-:S04]  /*30e0*/  @P1 ISETP.NE.AND P0, PT, R11, -0x1, PT ;  /* 0xffffffff0b00180c */ /* 0x008fc80003f05270 */
[----:B------:R-:W-:-:S05]  /*30f0*/  @P1 SEL R10, R11, RZ, P0 ;  /* 0x000000ff0b0a1207 */ /* 0x000fca0000000000 */
[----:B------:R-:W-:-:S07]  /*3100*/  @P1 IMAD.IADD R7, R7, 0x1, R10 ;  /* 0x0000000107071824 */ /* 0x000fce00078e020a */
.L_x_68:
[----:B------:R-:W-:Y:S05]  /*3110*/  BSYNC.RECONVERGENT B4 ;  /* 0x0000000000047941 */ /* 0x000fea0003800200 */
.L_x_67:
        /* <DEDUP_REMOVED lines=10> */
.L_x_80:
        /* <DEDUP_REMOVED lines=9> */
.L_x_79:
[----:B------:R0:W-:Y:S01]  /*3250*/  STG.E desc[UR4][R8.64], R7 ;  /* 0x0000000708007986 */ /* 0x0001e2000c101904 */
[----:B------:R-:W-:-:S07]  /*3260*/  IMAD.MOV.U32 R5, RZ, RZ, R7 ;  /* 0x000000ffff057224 */ /* 0x000fce00078e0007 */
.L_x_78:
[----:B------:R-:W-:Y:S05]  /*3270*/  BSYNC.RECONVERGENT B4 ;  /* 0x0000000000047941 */ /* 0x000fea0003800200 */
.L_x_77:
[----:B------:R-:W-:-:S13]  /*3280*/  ISETP.NE.AND P0, PT, R5, R6, PT ;  /* 0x000000060500720c */ /* 0x000fda0003f05270 */
[----:B------:R-:W-:Y:S05]  /*3290*/  @P0 BREAK.RELIABLE B3 ;  /* 0x0000000000030942 */ /* 0x000fea0003800100 */
[----:B------:R-:W-:Y:S05]  /*32a0*/  @P0 BRA `(.L_x_49) ;  /* 0x0000001400140947 */ /* 0x000fea0003800000 */
.L_x_66:
[----:B------:R-:W-:Y:S05]  /*32b0*/  BSYNC.RELIABLE B3 ;  /* 0x0000000000037941 */ /* 0x000fea0003800100 */
.L_x_50:
[----:B------:R-:W1:Y:S01]  /*32c0*/  LDC.64 R4, c[0x0][0x3d8] ;  /* 0x0000f600ff047b82 */ /* 0x000e620000000a00 */
[----:B------:R-:W-:Y:S01]  /*32d0*/  IABS R10, R27 ;  /* 0x0000001b000a7213 */ /* 0x000fe20000000000 */
[----:B------:R-:W2:Y:S01]  /*32e0*/  LDCU UR7, c[0x0][0x3c8] ;  /* 0x00007900ff0777ac */ /* 0x000ea20008000800 */
[----:B-1----:R-:W-:-:S05]  /*32f0*/  IMAD.WIDE R4, R26, 0x4, R4 ;  /* 0x000000041a047825 */ /* 0x002fca00078e0204 */
[----:B------:R-:W3:Y:S01]  /*3300*/  LDG.E R28, desc[UR4][R4.64] ;  /* 0x00000004041c7981 */ /* 0x000ee2000c1e1900 */
[----:B0-----:R-:W0:Y:S01]  /*3310*/  I2F.RP R11, R10 ;  /* 0x0000000a000b7306 */ /* 0x001e220000209400 */
[----:B------:R-:W-:Y:S02]  /*3320*/  IABS R30, R27 ;  /* 0x0000001b001e7213 */ /* 0x000fe40000000000 */
[----:B------:R-:W-:-:S05]  /*3330*/  ISETP.NE.AND P2, PT, R27, RZ, PT ;  /* 0x000000ff1b00720c */ /* 0x000fca0003f45270 */
[----:B0-----:R-:W0:Y:S02]  /*3340*/  MUFU.RCP R11, R11 ;  /* 0x0000000b000b7308 */ /* 0x001e240000001000 */
[----:B0-----:R-:W-:Y:S02]  /*3350*/  VIADD R6, R11, 0xffffffe ;  /* 0x0ffffffe0b067836 */ /* 0x001fe40000000000 */
[----:B------:R-:W-:-:S04]  /*3360*/  IMAD.MOV R11, RZ, RZ, -R30 ;  /* 0x000000ffff0b7224 */ /* 0x000fc800078e0a1e */
[----:B------:R0:W1:Y:S02]  /*3370*/  F2I.FTZ.U32.TRUNC.NTZ R7, R6 ;  /* 0x0000000600077305 */ /* 0x000064000021f000 */
[----:B0-----:R-:W-:Y:S02]  /*3380*/  IMAD.MOV.U32 R6, RZ, RZ, RZ ;  /* 0x000000ffff067224 */ /* 0x001fe400078e00ff */
[----:B-1----:R-:W-:-:S04]  /*3390*/  IMAD.MOV R29, RZ, RZ, -R7 ;  /* 0x000000ffff1d7224 */ /* 0x002fc800078e0a07 */
[----:B------:R-:W-:-:S04]  /*33a0*/  IMAD R29, R29, R10, RZ ;  /* 0x0000000a1d1d7224 */ /* 0x000fc800078e02ff */
[----:B------:R-:W-:Y:S01]  /*33b0*/  IMAD.HI.U32 R7, R7, R29, R6 ;  /* 0x0000001d07077227 */ /* 0x000fe200078e0006 */
[----:B---3--:R-:W-:Y:S02]  /*33c0*/  IABS R26, R28 ;  /* 0x0000001c001a7213 */ /* 0x008fe40000000000 */
[----:B------:R-:W-:-:S03]  /*33d0*/  ISETP.GE.AND P1, PT, R28, RZ, PT ;  /* 0x000000ff1c00720c */ /* 0x000fc60003f26270 */
[----:B------:R-:W-:-:S04]  /*33e0*/  IMAD.HI.U32 R7, R7, R26, RZ ;  /* 0x0000001a07077227 */ /* 0x000fc800078e00ff */
[----:B------:R-:W-:-:S05]  /*33f0*/  IMAD R7, R7, R11, R26 ;  /* 0x0000000b07077224 */ /* 0x000fca00078e021a */
[----:B------:R-:W-:-:S13]  /*3400*/  ISETP.GT.U32.AND P0, PT, R10, R7, PT ;  /* 0x000000070a00720c */ /* 0x000fda0003f04070 */
[----:B------:R-:W-:-:S05]  /*3410*/  @!P0 IMAD.IADD R7, R7, 0x1, -R10 ;  /* 0x0000000107078824 */ /* 0x000fca00078e0a0a */
[----:B------:R-:W-:-:S13]  /*3420*/  ISETP.GT.U32.AND P0, PT, R10, R7, PT ;  /* 0x000000070a00720c */ /* 0x000fda0003f04070 */
[----:B------:R-:W-:-:S04]  /*3430*/  @!P0 IMAD.IADD R7, R7, 0x1, -R10 ;  /* 0x0000000107078824 */ /* 0x000fc800078e0a0a */
[----:B------:R-:W-:Y:S01]  /*3440*/  @!P1 IMAD.MOV R7, RZ, RZ, -R7 ;  /* 0x000000ffff079224 */ /* 0x000fe200078e0a07 */
[----:B------:R-:W-:-:S05]  /*3450*/  @!P2 LOP3.LUT R7, RZ, R27, RZ, 0x33, !PT ;  /* 0x0000001bff07a212 */ /* 0x000fca00078e33ff */
[----:B------:R-:W-:-:S06]  /*3460*/  IMAD R7, R7, 0x4, R0 ;  /* 0x0000000407077824 */ /* 0x000fcc00078e0200 */
[----:B------:R-:W3:Y:S01]  /*3470*/  LDL R7, [R7] ;  /* 0x0000000007077983 */ /* 0x000ee20000100800 */
[----:B------:R-:W-:Y:S01]  /*3480*/  IMAD.MOV.U32 R11, RZ, RZ, 0x1 ;  /* 0x00000001ff0b7424 */ /* 0x000fe200078e00ff */
[----:B--2---:R-:W-:Y:S02]  /*3490*/  UISETP.GE.AND UP0, UPT, UR7, 0x1, UPT ;  /* 0x000000010700788c */ /* 0x004fe4000bf06270 */
[----:B---3--:R0:W-:Y:S04]  /*34a0*/  STG.E desc[UR4][R8.64], R7 ;  /* 0x0000000708007986 */ /* 0x0081e8000c101904 */
[----:B------:R0:W-:Y:S03]  /*34b0*/  REDG.E.ADD.STRONG.GPU desc[UR4][R4.64], R11 ;  /* 0x0000000b0400798e */ /* 0x0001e6000c12e104 */
[----:B------:R-:W-:Y:S05]  /*34c0*/  BRA.U !UP0, `(.L_x_81) ;  /* 0x0000001108807547 */ /* 0x000fea000b800000 */
[----:B------:R-:W-:Y:S01]  /*34d0*/  BSSY.RECONVERGENT B4, `(.L_x_82) ;  /* 0x000011d000047945 */ /* 0x000fe20003800200 */
[----:B------:R-:W-:Y:S02]  /*34e0*/  IMAD.MOV.U32 R27, RZ, RZ, 0x1 ;  /* 0x00000001ff1b7424 */ /* 0x000fe400078e00ff */
[----:B------:R-:W-:-:S07]  /*34f0*/  IMAD.MOV.U32 R26, RZ, RZ, RZ ;  /* 0x000000ffff1a7224 */ /* 0x000fce00078e00ff */
.L_x_105:
[----:B0-----:R-:W0:Y:S02]  /*3500*/  LDC.64 R4, c[0x0][0x3b0] ;  /* 0x0000ec00ff047b82 */ /* 0x001e240000000a00 */
[----:B0-----:R-:W-:-:S06]  /*3510*/  IMAD.WIDE.U32 R4, R26, 0x4, R4 ;  /* 0x000000041a047825 */ /* 0x001fcc00078e0004 */
[----:B------:R-:W2:Y:S01]  /*3520*/  LDG.E R4, desc[UR4][R4.64] ;  /* 0x0000000404047981 */ /* 0x000ea2000c1e1900 */
[----:B------:R-:W-:Y:S01]  /*3530*/  BSSY.RECONVERGENT B3, `(.L_x_83) ;  /* 0x00000f2000037945 */ /* 0x000fe20003800200 */
[----:B--2---:R-:W-:-:S13]  /*3540*/  ISETP.NE.AND P0, PT, R4, RZ, PT ;  /* 0x000000ff0400720c */ /* 0x004fda0003f05270 */
[----:B-----5:R-:W-:Y:S05]  /*3550*/  @P0 BRA `(.L_x_84) ;  /* 0x0000000400ac0947 */ /* 0x020fea0003800000 */
[----:B------:R-:W0:Y:S08]  /*3560*/  LDC.64 R6, c[0x0][0x380] ;  /* 0x0000e000ff067b82 */ /* 0x000e300000000a00 */
[----:B------:R-:W1:Y:S01]  /*3570*/  LDC.64 R4, c[0x0][0x390] ;  /* 0x0000e400ff047b82 */ /* 0x000e620000000a00 */
[----:B0-----:R-:W-:-:S05]  /*3580*/  IMAD.WIDE.U32 R6, R26, 0x4, R6 ;  /* 0x000000041a067825 */ /* 0x001fca00078e0006 */
[----:B------:R-:W2:Y:S01]  /*3590*/  LDG.E R33, desc[UR4][R6.64] ;  /* 0x0000000406217981 */ /* 0x000ea2000c1e1900 */
[----:B-1----:R-:W-:-:S05]  /*35a0*/  IMAD.WIDE.U32 R4, R26, 0x4, R4 ;  /* 0x000000041a047825 */ /* 0x002fca00078e0004 */
[----:B------:R-:W2:Y:S01]  /*35b0*/  LDG.E R32, desc[UR4][R4.64] ;  /* 0x0000000404207981 */ /* 0x000ea2000c1e1900 */
[----:B------:R-:W-:Y:S02]  /*35c0*/  IMAD.MOV.U32 R10, RZ, RZ, RZ ;  /* 0x000000ffff0a7224 */ /* 0x000fe400078e00ff */
[----:B------:R-:W-:Y:S01]  /*35d0*/  IMAD.MOV.U32 R28, RZ, RZ, RZ ;  /* 0x000000ffff1c7224 */ /* 0x000fe200078e00ff */
[----:B--2---:R-:W-:-:S13]  /*35e0*/  ISETP.GE.AND P0, PT, R33, R32, PT ;  /* 0x000000202100720c */ /* 0x004fda0003f06270 */
[----:B------:R-:W-:Y:S05]  /*35f0*/  @P0 BRA `(.L_x_85) ;  /* 0x0000000c00940947 */ /* 0x000fea0003800000 */
[----:B------:R-:W0:Y:S02]  /*3600*/  LDC.64 R4, c[0x0][0x388] ;  /* 0x0000e200ff047b82 */ /* 0x000e240000000a00 */
[----:B0-----:R-:W-:-:S05]  /*3610*/  IMAD.WIDE.U32 R4, R26, 0x4, R4 ;  /* 0x000000041a047825 */ /* 0x001fca00078e0004 */
[----:B------:R0:W5:Y:S01]  /*3620*/  LDG.E R29, desc[UR4][R4.64] ;  /* 0x00000004041d7981 */ /* 0x000162000c1e1900 */
[C---:B------:R-:W-:Y:S01]  /*3630*/  VIADDMNMX R32, R33.reuse, 0x1, R32, !PT ;  /* 0x0000000121207846 */ /* 0x040fe20007800120 */
[----:B------:R-:W-:Y:S01]  /*3640*/  BSSY.RECONVERGENT B5, `(.L_x_86) ;  /* 0x0000025000057945 */ /* 0x000fe20003800200 */
[----:B------:R-:W-:Y:S02]  /*3650*/  HFMA2 R10, -RZ, RZ, 0, 0 ;  /* 0x00000000ff0a7431 */ /* 0x000fe400000001ff */
[----:B------:R-:W-:Y:S02]  /*3660*/  IMAD.MOV.U32 R28, RZ, RZ, RZ ;  /* 0x000000ffff1c7224 */ /* 0x000fe400078e00ff */
[----:B------:R-:W-:Y:S02]  /*3670*/  IMAD.IADD R6, R33, 0x1, -R32 ;  /* 0x0000000121067824 */ /* 0x000fe400078e0a20 */
[----:B------:R-:W-:-:S03]  /*3680*/  IMAD.IADD R32, R32, 0x1, -R33 ;  /* 0x0000000120207824 */ /* 0x000fc600078e0a21 */
[----:B------:R-:W-:-:S13]  /*3690*/  ISETP.GT.U32.AND P0, PT, R6, -0x8, PT ;  /* 0xfffffff80600780c */ /* 0x000fda0003f04070 */
[----:B0-----:R-:W-:Y:S05]  /*36a0*/  @P0 BRA `(.L_x_87) ;  /* 0x0000000000780947 */ /* 0x001fea0003800000 */
[----:B------:R-:W-:Y:S01]  /*36b0*/  BSSY.RECONVERGENT B6, `(.L_x_88) ;  /* 0x000001c000067945 */ /* 0x000fe20003800200 */
[----:B------:R-:W-:Y:S01]  /*36c0*/  LOP3.LUT R28, R32, 0xfffffff8, RZ, 0xc0, !PT ;  /* 0xfffffff8201c7812 */ /* 0x000fe200078ec0ff */
[----:B------:R-:W-:Y:S02]  /*36d0*/  IMAD.MOV.U32 R34, RZ, RZ, RZ ;  /* 0x000000ffff227224 */ /* 0x000fe400078e00ff */
[----:B------:R-:W-:-:S07]  /*36e0*/  IMAD.MOV.U32 R10, RZ, RZ, RZ ;  /* 0x000000ffff0a7224 */ /* 0x000fce00078e00ff */
.L_x_89:
[----:B------:R-:W0:Y:S01]  /*36f0*/  LDC.64 R30, c[0x0][0x3b8] ;  /* 0x0000ee00ff1e7b82 */ /* 0x000e220000000a00 */
[----:B------:R-:W1:Y:S01]  /*3700*/  LDCU UR7, c[0x0][0x3c4] ;  /* 0x00007880ff0777ac */ /* 0x000e620008000800 */
[----:B------:R-:W-:-:S04]  /*3710*/  IMAD.IADD R4, R33, 0x1, R34 ;  /* 0x0000000121047824 */ /* 0x000fc800078e0222 */
[----:B-1---5:R-:W-:-:S04]  /*3720*/  IMAD R5, R29, UR7, R4 ;  /* 0x000000071d057c24 */ /* 0x022fc8000f8e0204 */
[----:B0-----:R-:W-:-:S05]  /*3730*/  IMAD.WIDE R30, R5, 0x4, R30 ;  /* 0x00000004051e7825 */ /* 0x001fca00078e021e */
[----:B------:R-:W2:Y:S04]  /*3740*/  LDG.E R4, desc[UR4][R30.64] ;  /* 0x000000041e047981 */ /* 0x000ea8000c1e1900 */
[----:B------:R-:W2:Y:S04]  /*3750*/  LDG.E R5, desc[UR4][R30.64+0x4] ;  /* 0x000004041e057981 */ /* 0x000ea8000c1e1900 */
[----:B------:R-:W3:Y:S04]  /*3760*/  LDG.E R6, desc[UR4][R30.64+0x8] ;  /* 0x000008041e067981 */ /* 0x000ee8000c1e1900 */
[----:B------:R-:W3:Y:S01]  /*3770*/  LDG.E R7, desc[UR4][R30.64+0xc] ;  /* 0x00000c041e077981 */ /* 0x000ee2000c1e1900 */
[----:B------:R-:W-:-:S03]  /*3780*/  IMAD R35, R34, 0x4, R13 ;  /* 0x0000000422237824 */ /* 0x000fc600078e020d */
[----:B------:R-:W4:Y:S04]  /*3790*/  LDG.E R8, desc[UR4][R30.64+0x10] ;  /* 0x000010041e087981 */ /* 0x000f28000c1e1900 */
[----:B------:R-:W4:Y:S04]  /*37a0*/  LDG.E R9, desc[UR4][R30.64+0x14] ;  /* 0x000014041e097981 */ /* 0x000f28000c1e1900 */
[----:B------:R-:W4:Y:S01]  /*37b0*/  LDG.E R11, desc[UR4][R30.64+0x1c] ;  /* 0x00001c041e0b7981 */ /* 0x000f22000c1e1900 */
[----:B--2---:R-:W-:-:S03]  /*37c0*/  IADD3 R36, PT, PT, R5, R4, R10 ;  /* 0x0000000405247210 */ /* 0x004fc60007ffe00a */
[----:B------:R-:W2:Y:S01]  /*37d0*/  LDG.E R10, desc[UR4][R30.64+0x18] ;  /* 0x000018041e0a7981 */ /* 0x000ea2000c1e1900 */
[----:B------:R-:W-:-:S05]  /*37e0*/  VIADD R34, R34, 0x8 ;  /* 0x0000000822227836 */ /* 0x000fca0000000000 */
[----:B------:R-:W-:Y:S01]  /*37f0*/  ISETP.NE.AND P0, PT, R34, R28, PT ;  /* 0x0000001c2200720c */ /* 0x000fe20003f05270 */
[----:B---3--:R0:W-:Y:S01]  /*3800*/  STL.128 [R35], R4 ;  /* 0x0000000423007387 */ /* 0x0081e20000100c00 */
[----:B------:R-:W-:-:S04]  /*3810*/  IADD3 R36, PT, PT, R7, R6, R36 ;  /* 0x0000000607247210 */ /* 0x000fc80007ffe024 */
[----:B----4-:R-:W-:Y:S01]  /*3820*/  IADD3 R36, PT, PT, R9, R8, R36 ;  /* 0x0000000809247210 */ /* 0x010fe20007ffe024 */
[----:B0-----:R-:W-:Y:S01]  /*3830*/  IMAD.IADD R4, R33, 0x1, R34 ;  /* 0x0000000121047824 */ /* 0x001fe200078e0222 */
[----:B--2---:R0:W-:Y:S02]  /*3840*/  STL.128 [R35+0x10], R8 ;  /* 0x0000100823007387 */ /* 0x0041e40000100c00 */
[----:B0-----:R-:W-:-:S03]  /*3850*/  IADD3 R10, PT, PT, R11, R10, R36 ;  /* 0x0000000a0b0a7210 */ /* 0x001fc60007ffe024 */
[----:B------:R-:W-:Y:S05]  /*3860*/  @P0 BRA `(.L_x_89) ;  /* 0xfffffffc00a00947 */ /* 0x000fea000383ffff */
[----:B------:R-:W-:Y:S05]  /*3870*/  BSYNC.RECONVERGENT B6 ;  /* 0x0000000000067941 */ /* 0x000fea0003800200 */
.L_x_88:
[----:B------:R-:W-:-:S07]  /*3880*/  IMAD.MOV.U32 R33, RZ, RZ, R4 ;  /* 0x000000ffff217224 */ /* 0x000fce00078e0004 */
.L_x_87:
[----:B------:R-:W-:Y:S05]  /*3890*/  BSYNC.RECONVERGENT B5 ;  /* 0x0000000000057941 */ /* 0x000fea0003800200 */
.L_x_86:
[----:B------:R-:W-:-:S13]  /*38a0*/  LOP3.LUT P0, R4, R32, 0x7, RZ, 0xc0, !PT ;  /* 0x0000000720047812 */ /* 0x000fda000780c0ff */
[----:B------:R-:W-:Y:S05]  /*38b0*/  @!P0 BRA `(.L_x_85) ;  /* 0x0000000800e48947 */ /* 0x000fea0003800000 */
[----:B------:R-:W-:Y:S01]  /*38c0*/  ISETP.GE.U32.AND P0, PT, R4, 0x4, PT ;  /* 0x000000040400780c */ /* 0x000fe20003f06070 */
[----:B------:R-:W-:Y:S01]  /*38d0*/  BSSY.RECONVERGENT B5, `(.L_x_90) ;  /* 0x0000015000057945 */ /* 0x000fe20003800200 */
[----:B------:R-:W-:-:S04]  /*38e0*/  LOP3.LUT R8, R32, 0x3, RZ, 0xc0, !PT ;  /* 0x0000000320087812 */ /* 0x000fc800078ec0ff */
[----:B------:R-:W-:-:S07]  /*38f0*/  ISETP.NE.AND P1, PT, R8, RZ, PT ;  /* 0x000000ff0800720c */ /* 0x000fce0003f25270 */
[----:B------:R-:W-:Y:S06]  /*3900*/  @!P0 BRA `(.L_x_91) ;  /* 0x0000000000448947 */ /* 0x000fec0003800000 */
[----:B------:R-:W0:Y:S01]  /*3910*/  LDC.64 R4, c[0x0][0x3b8] ;  /* 0x0000ee00ff047b82 */ /* 0x000e220000000a00 */
[----:B------:R-:W1:Y:S02]  /*3920*/  LDCU UR7, c[0x0][0x3c4] ;  /* 0x00007880ff0777ac */ /* 0x000e640008000800 */
[----:B-1---5:R-:W-:-:S04]  /*3930*/  IMAD R7, R29, UR7, R33 ;  /* 0x000000071d077c24 */ /* 0x022fc8000f8e0221 */
[----:B0-----:R-:W-:-:S05]  /*3940*/  IMAD.WIDE R4, R7, 0x4, R4 ;  /* 0x0000000407047825 */ /* 0x001fca00078e0204 */
[----:B------:R-:W2:Y:S04]  /*3950*/  LDG.E R7, desc[UR4][R4.64] ;  /* 0x0000000404077981 */ /* 0x000ea8000c1e1900 */
[----:B------:R-:W3:Y:S04]  /*3960*/  LDG.E R9, desc[UR4][R4.64+0x4] ;  /* 0x0000040404097981 */ /* 0x000ee8000c1e1900 */
[----:B------:R-:W4:Y:S04]  /*3970*/  LDG.E R11, desc[UR4][R4.64+0x8] ;  /* 0x00000804040b7981 */ /* 0x000f28000c1e1900 */
[----:B------:R-:W4:Y:S01]  /*3980*/  LDG.E R31, desc[UR4][R4.64+0xc] ;  /* 0x00000c04041f7981 */ /* 0x000f22000c1e1900 */
[----:B------:R-:W-:-:S02]  /*3990*/  IMAD R6, R28, 0x4, R13 ;  /* 0x000000041c067824 */ /* 0x000fc400078e020d */
[----:B------:R-:W-:Y:S02]  /*39a0*/  VIADD R28, R28, 0x4 ;  /* 0x000000041c1c7836 */ /* 0x000fe40000000000 */
[----:B------:R-:W-:Y:S01]  /*39b0*/  VIADD R33, R33, 0x4 ;  /* 0x0000000421217836 */ /* 0x000fe20000000000 */
[----:B--2---:R0:W-:Y:S04]  /*39c0*/  STL [R6], R7 ;  /* 0x0000000706007387 */ /* 0x0041e80000100800 */
[----:B---3--:R0:W-:Y:S01]  /*39d0*/  STL [R6+0x4], R9 ;  /* 0x0000040906007387 */ /* 0x0081e20000100800 */
[----:B------:R-:W-:-:S03]  /*39e0*/  IADD3 R10, PT, PT, R9, R7, R10 ;  /* 0x00000007090a7210 */ /* 0x000fc60007ffe00a */
[----:B----4-:R0:W-:Y:S04]  /*39f0*/  STL [R6+0x8], R11 ;  /* 0x0000080b06007387 */ /* 0x0101e80000100800 */
[----:B------:R0:W-:Y:S01]  /*3a00*/  STL [R6+0xc], R31 ;  /* 0x00000c1f06007387 */ /* 0x0001e20000100800 */
[----:B------:R-:W-:-:S07]  /*3a10*/  IADD3 R10, PT, PT, R31, R11, R10 ;  /* 0x0000000b1f0a7210 */ /* 0x000fce0007ffe00a */
.L_x_91:
[----:B------:R-:W-:Y:S05]  /*3a20*/  BSYNC.RECONVERGENT B5 ;  /* 0x0000000000057941 */ /* 0x000fea0003800200 */
.L_x_90:
[----:B------:R-:W-:Y:S05]  /*3a30*/  @!P1 BRA `(.L_x_85) ;  /* 0x0000000800849947 */ /* 0x000fea0003800000 */
[----:B------:R-:W-:Y:S01]  /*3a40*/  ISETP.NE.AND P0, PT, R8, 0x1, PT ;  /* 0x000000010800780c */ /* 0x000fe20003f05270 */
[----:B------:R-:W-:Y:S01]  /*3a50*/  BSSY.RECONVERGENT B5, `(.L_x_92) ;  /* 0x0000010000057945 */ /* 0x000fe20003800200 */
[----:B------:R-:W-:-:S04]  /*3a60*/  LOP3.LUT R32, R32, 0x1, RZ, 0xc0, !PT ;  /* 0x0000000120207812 */ /* 0x000fc800078ec0ff */
[----:B------:R-:W-:-:S07]  /*3a70*/  ISETP.NE.U32.AND P1, PT, R32, 0x1, PT ;  /* 0x000000012000780c */ /* 0x000fce0003f25070 */
[----:B------:R-:W-:Y:S06]  /*3a80*/  @!P0 BRA `(.L_x_93) ;  /* 0x0000000000308947 */ /* 0x000fec0003800000 */
[----:B------:R-:W1:Y:S01]  /*3a90*/  LDC.64 R4, c[0x0][0x3b8] ;  /* 0x0000ee00ff047b82 */ /* 0x000e620000000a00 */
[----:B------:R-:W0:Y:S02]  /*3aa0*/  LDCU UR7, c[0x0][0x3c4] ;  /* 0x00007880ff0777ac */ /* 0x000e240008000800 */
[----:B0----5:R-:W-:-:S04]  /*3ab0*/  IMAD R7, R29, UR7, R33 ;  /* 0x000000071d077c24 */ /* 0x021fc8000f8e0221 */
[----:B-1----:R-:W-:-:S05]  /*3ac0*/  IMAD.WIDE R4, R7, 0x4, R4 ;  /* 0x0000000407047825 */ /* 0x002fca00078e0204 */
[----:B------:R-:W2:Y:S04]  /*3ad0*/  LDG.E R7, desc[UR4][R4.64] ;  /* 0x0000000404077981 */ /* 0x000ea8000c1e1900 */
[----:B------:R-:W3:Y:S01]  /*3ae0*/  LDG.E R9, desc[UR4][R4.64+0x4] ;  /* 0x0000040404097981 */ /* 0x000ee2000c1e1900 */
[C---:B------:R-:W-:Y:S02]  /*3af0*/  IMAD R6, R28.reuse, 0x4, R13 ;  /* 0x000000041c067824 */ /* 0x040fe400078e020d */
[----:B------:R-:W-:Y:S02]  /*3b00*/  VIADD R28, R28, 0x2 ;  /* 0x000000021c1c7836 */ /* 0x000fe40000000000 */
[----:B------:R-:W-:Y:S01]  /*3b10*/  VIADD R33, R33, 0x2 ;  /* 0x0000000221217836 */ /* 0x000fe20000000000 */
[----:B--2---:R1:W-:Y:S04]  /*3b20*/  STL [R6], R7 ;  /* 0x0000000706007387 */ /* 0x0043e80000100800 */
[----:B---3--:R1:W-:Y:S01]  /*3b30*/  STL [R6+0x4], R9 ;  /* 0x0000040906007387 */ /* 0x0083e20000100800 */
[----:B------:R-:W-:-:S07]  /*3b40*/  IADD3 R10, PT, PT, R9, R7, R10 ;  /* 0x00000007090a7210 */ /* 0x000fce0007ffe00a */
.L_x_93:
[----:B------:R-:W-:Y:S05]  /*3b50*/  BSYNC.RECONVERGENT B5 ;  /* 0x0000000000057941 */ /* 0x000fea0003800200 */
.L_x_92:
[----:B------:R-:W-:Y:S05]  /*3b60*/  @P1 BRA `(.L_x_85) ;  /* 0x0000000800381947 */ /* 0x000fea0003800000 */
[----:B------:R-:W2:Y:S01]  /*3b70*/  LDC.64 R4, c[0x0][0x3b8] ;  /* 0x0000ee00ff047b82 */ /* 0x000ea20000000a00 */
[----:B------:R-:W3:Y:S02]  /*3b80*/  LDCU UR7, c[0x0][0x3c4] ;  /* 0x00007880ff0777ac */ /* 0x000ee40008000800 */
[----:B---3-5:R-:W-:-:S04]  /*3b90*/  IMAD R29, R29, UR7, R33 ;  /* 0x000000071d1d7c24 */ /* 0x028fc8000f8e0221 */
[----:B--2---:R-:W-:-:S06]  /*3ba0*/  IMAD.WIDE R4, R29, 0x4, R4 ;  /* 0x000000041d047825 */ /* 0x004fcc00078e0204 */
[----:B------:R-:W2:Y:S01]  /*3bb0*/  LDG.E R5, desc[UR4][R4.64] ;  /* 0x0000000404057981 */ /* 0x000ea2000c1e1900 */
[C---:B01----:R-:W-:Y:S02]  /*3bc0*/  IMAD R6, R28.reuse, 0x4, R13 ;  /* 0x000000041c067824 */ /* 0x043fe400078e020d */
[----:B------:R-:W-:-:S03]  /*3bd0*/  VIADD R28, R28, 0x1 ;  /* 0x000000011c1c7836 */ /* 0x000fc60000000000 */
[----:B--2---:R2:W-:Y:S01]  /*3be0*/  STL [R6], R5 ;  /* 0x0000000506007387 */ /* 0x0045e20000100800 */
[----:B------:R-:W-:Y:S01]  /*3bf0*/  IMAD.IADD R10, R10, 0x1, R5 ;  /* 0x000000010a0a7824 */ /* 0x000fe200078e0205 */
[----:B------:R-:W-:Y:S06]  /*3c00*/  BRA `(.L_x_85) ;  /* 0x0000000800107947 */ /* 0x000fec0003800000 */
.L_x_84:
[----:B------:R-:W0:Y:S08]  /*3c10*/  LDC.64 R6, c[0x0][0x398] ;  /* 0x0000e600ff067b82 */ /* 0x000e300000000a00 */
[----:B------:R-:W1:Y:S01]  /*3c20*/  LDC.64 R4, c[0x0][0x388] ;  /* 0x0000e200ff047b82 */ /* 0x000e620000000a00 */
[----:B0-----:R-:W-:-:S06]  /*3c30*/  IMAD.WIDE.U32 R6, R26, 0x4, R6 ;  /* 0x000000041a067825 */ /* 0x001fcc00078e0006 */
        /* <DEDUP_REMOVED lines=12> */
[----:B------:R-:W-:Y:S02]  /*3d00*/  IMAD.MOV.U32 R28, RZ, RZ, RZ ;  /* 0x000000ffff1c7224 */ /* 0x000fe400078e00ff */
[----:B------:R-:W-:Y:S02]  /*3d10*/  IMAD.MOV.U32 R10, RZ, RZ, RZ ;  /* 0x000000ffff0a7224 */ /* 0x000fe400078e00ff */
[----:B------:R-:W-:Y:S02]  /*3d20*/  IMAD.IADD R6, R11, 0x1, -R30 ;  /* 0x000000010b067824 */ /* 0x000fe400078e0a1e */
[----:B------:R-:W-:-:S03]  /*3d30*/  IMAD.IADD R30, R30, 0x1, -R11 ;  /* 0x000000011e1e7824 */ /* 0x000fc600078e0a0b */
[----:B------:R-:W-:-:S13]  /*3d40*/  ISETP.GT.U32.AND P0, PT, R6, -0x8, PT ;  /* 0xfffffff80600780c */ /* 0x000fda0003f04070 */
[----:B0-----:R-:W-:Y:S05]  /*3d50*/  @P0 BRA `(.L_x_95) ;  /* 0x0000000000ac0947 */ /* 0x001fea0003800000 */
[----:B------:R-:W-:Y:S01]  /*3d60*/  LOP3.LUT R28, R30, 0xfffffff8, RZ, 0xc0, !PT ;  /* 0xfffffff81e1c7812 */ /* 0x000fe200078ec0ff */
[----:B------:R-:W-:Y:S02]  /*3d70*/  IMAD.MOV.U32 R31, RZ, RZ, RZ ;  /* 0x000000ffff1f7224 */ /* 0x000fe400078e00ff */
[----:B------:R-:W-:-:S07]  /*3d80*/  IMAD.MOV.U32 R10, RZ, RZ, RZ ;  /* 0x000000ffff0a7224 */ /* 0x000fce00078e00ff */
.L_x_96:
[----:B------:R-:W0:Y:S08]  /*3d90*/  LDC R32, c[0x0][0x3c4] ;  /* 0x0000f100ff207b82 */ /* 0x000e300000000800 */
[----:B------:R-:W1:Y:S01]  /*3da0*/  LDC.64 R34, c[0x0][0x3b8] ;  /* 0x0000ee00ff227b82 */ /* 0x000e620000000a00 */
[-C--:B0----5:R-:W-:Y:S02]  /*3db0*/  IMAD R9, R29, R32.reuse, R11 ;  /* 0x000000201d097224 */ /* 0x0a1fe400078e020b */
[----:B------:R-:W-:-:S02]  /*3dc0*/  IMAD R5, R11, R32, R29 ;  /* 0x000000200b057224 */ /* 0x000fc400078e021d */
[----:B-1----:R-:W-:-:S04]  /*3dd0*/  IMAD.WIDE R8, R9, 0x4, R34 ;  /* 0x0000000409087825 */ /* 0x002fc800078e0222 */
[----:B------:R-:W-:Y:S01]  /*3de0*/  IMAD.WIDE R34, R5, 0x4, R34 ;  /* 0x0000000405227825 */ /* 0x000fe200078e0222 */
[----:B------:R-:W2:Y:S04]  /*3df0*/  LDG.E R4, desc[UR4][R8.64] ;  /* 0x0000000408047981 */ /* 0x000ea8000c1e1900 */
[----:B------:R-:W2:Y:S04]  /*3e00*/  LDG.E R5, desc[UR4][R8.64+0x4] ;  /* 0x0000040408057981 */ /* 0x000ea8000c1e1900 */
[----:B------:R-:W2:Y:S04]  /*3e10*/  LDG.E R6, desc[UR4][R8.64+0x8] ;  /* 0x0000080408067981 */ /* 0x000ea8000c1e1900 */
[----:B------:R-:W2:Y:S01]  /*3e20*/  LDG.E R7, desc[UR4][R8.64+0xc] ;  /* 0x00000c0408077981 */ /* 0x000ea2000c1e1900 */
[----:B------:R-:W-:-:S05]  /*3e30*/  IMAD R33, R31, 0x4, R13 ;  /* 0x000000041f217824 */ /* 0x000fca00078e020d */
[----:B--2---:R0:W-:Y:S04]  /*3e40*/  STL.128 [R33], R4 ;  /* 0x0000000421007387 */ /* 0x0041e80000100c00 */
[----:B0-----:R-:W2:Y:S04]  /*3e50*/  LDG.E R4, desc[UR4][R8.64+0x10] ;  /* 0x0000100408047981 */ /* 0x001ea8000c1e1900 */
[----:B------:R-:W2:Y:S04]  /*3e60*/  LDG.E R5, desc[UR4][R8.64+0x14] ;  /* 0x0000140408057981 */ /* 0x000ea8000c1e1900 */
[----:B------:R-:W2:Y:S04]  /*3e70*/  LDG.E R6, desc[UR4][R8.64+0x18] ;  /* 0x0000180408067981 */ /* 0x000ea8000c1e1900 */
[----:B------:R-:W2:Y:S04]  /*3e80*/  LDG.E R7, desc[UR4][R8.64+0x1c] ;  /* 0x00001c0408077981 */ /* 0x000ea8000c1e1900 */
[----:B------:R0:W3:Y:S02]  /*3e90*/  LDG.E R8, desc[UR4][R34.64] ;  /* 0x0000000422087981 */ /* 0x0000e4000c1e1900 */
[----:B0-----:R-:W-:-:S05]  /*3ea0*/  IMAD.WIDE R34, R32, 0x4, R34 ;  /* 0x0000000420227825 */ /* 0x001fca00078e0222 */
[----:B------:R0:W3:Y:S02]  /*3eb0*/  LDG.E R9, desc[UR4][R34.64] ;  /* 0x0000000422097981 */ /* 0x0000e4000c1e1900 */
[----:B0-----:R-:W-:-:S05]  /*3ec0*/  IMAD.WIDE R34, R32, 0x4, R34 ;  /* 0x0000000420227825 */ /* 0x001fca00078e0222 */
[----:B------:R-:W4:Y:S04]  /*3ed0*/  LDG.E R37, desc[UR4][R34.64] ;  /* 0x0000000422257981 */ /* 0x000f28000c1e1900 */
[----:B--2---:R0:W-:Y:S02]  /*3ee0*/  STL.128 [R33+0x10], R4 ;  /* 0x0000100421007387 */ /* 0x0041e40000100c00 */
[----:B0-----:R-:W-:-:S05]  /*3ef0*/  IMAD.WIDE R4, R32, 0x4, R34 ;  /* 0x0000000420047825 */ /* 0x001fca00078e0222 */
[----:B------:R0:W4:Y:S01]  /*3f00*/  LDG.E R36, desc[UR4][R4.64] ;  /* 0x0000000404247981 */ /* 0x000122000c1e1900 */
[----:B------:R-:W-:Y:S01]  /*3f10*/  IMAD.WIDE R6, R32, 0x4, R4 ;  /* 0x0000000420067825 */ /* 0x000fe200078e0204 */
[----:B---3--:R-:W-:-:S03]  /*3f20*/  IADD3 R10, PT, PT, R9, R8, R10 ;  /* 0x00000008090a7210 */ /* 0x008fc60007ffe00a */
[C---:B------:R-:W-:Y:S02]  /*3f30*/  IMAD.WIDE R8, R32.reuse, 0x4, R6 ;  /* 0x0000000420087825 */ /* 0x040fe400078e0206 */
[----:B------:R-:W2:Y:S02]  /*3f40*/  LDG.E R6, desc[UR4][R6.64] ;  /* 0x0000000406067981 */ /* 0x000ea4000c1e1900 */
[C---:B0-----:R-:W-:Y:S02]  /*3f50*/  IMAD.WIDE R4, R32.reuse, 0x4, R8 ;  /* 0x0000000420047825 */ /* 0x041fe400078e0208 */
[----:B------:R-:W2:Y:S02]  /*3f60*/  LDG.E R8, desc[UR4][R8.64] ;  /* 0x0000000408087981 */ /* 0x000ea4000c1e1900 */
[----:B------:R-:W-:Y:S02]  /*3f70*/  IMAD.WIDE R32, R32, 0x4, R4 ;  /* 0x0000000420207825 */ /* 0x000fe400078e0204 */
[----:B------:R-:W3:Y:S04]  /*3f80*/  LDG.E R4, desc[UR4][R4.64] ;  /* 0x0000000404047981 */ /* 0x000ee8000c1e1900 */
[----:B------:R-:W3:Y:S01]  /*3f90*/  LDG.E R32, desc[UR4][R32.64] ;  /* 0x0000000420207981 */ /* 0x000ee2000c1e1900 */
[----:B------:R-:W-:-:S05]  /*3fa0*/  VIADD R31, R31, 0x8 ;  /* 0x000000081f1f7836 */ /* 0x000fca0000000000 */
[----:B------:R-:W-:Y:S01]  /*3fb0*/  ISETP.NE.AND P0, PT, R31, R28, PT ;  /* 0x0000001c1f00720c */ /* 0x000fe20003f05270 */
[----:B------:R-:W-:Y:S01]  /*3fc0*/  VIADD R11, R11, 0x8 ;  /* 0x000000080b0b7836 */ /* 0x000fe20000000000 */
[----:B----4-:R-:W-:-:S04]  /*3fd0*/  IADD3 R37, PT, PT, R36, R37, R10 ;  /* 0x0000002524257210 */ /* 0x010fc80007ffe00a */
[----:B--2---:R-:W-:-:S04]  /*3fe0*/  IADD3 R37, PT, PT, R8, R6, R37 ;  /* 0x0000000608257210 */ /* 0x004fc80007ffe025 */
[----:B---3--:R-:W-:-:S03]  /*3ff0*/  IADD3 R10, PT, PT, R32, R4, R37 ;  /* 0x00000004200a7210 */ /* 0x008fc60007ffe025 */
[----:B------:R-:W-:Y:S05]  /*4000*/  @P0 BRA `(.L_x_96) ;  /* 0xfffffffc00600947 */ /* 0x000fea000383ffff */
.L_x_95:
[----:B------:R-:W-:Y:S05]  /*4010*/  BSYNC.RECONVERGENT B5 ;  /* 0x0000000000057941 */ /* 0x000fea0003800200 */
.L_x_94:
[----:B------:R-:W-:-:S13]  /*4020*/  LOP3.LUT P0, R4, R30, 0x7, RZ, 0xc0, !PT ;  /* 0x000000071e047812 */ /* 0x000fda000780c0ff */
[----:B------:R-:W-:Y:S05]  /*4030*/  @!P0 BRA `(.L_x_85) ;  /* 0x0000000400048947 */ /* 0x000fea0003800000 */
[----:B------:R-:W-:Y:S01]  /*4040*/  ISETP.GE.U32.AND P0, PT, R4, 0x4, PT ;  /* 0x000000040400780c */ /* 0x000fe20003f06070 */
[----:B------:R-:W-:-:S12]  /*4050*/  BSSY.RECONVERGENT B5, `(.L_x_97) ;  /* 0x000001c000057945 */ /* 0x000fd80003800200 */
[----:B------:R-:W-:Y:S05]  /*4060*/  @!P0 BRA `(.L_x_98) ;  /* 0x0000000000688947 */ /* 0x000fea0003800000 */
[----:B------:R-:W0:Y:S08]  /*4070*/  LDC R8, c[0x0][0x3c4] ;  /* 0x0000f100ff087b82 */ /* 0x000e300000000800 */
[----:B------:R-:W1:Y:S01]  /*4080*/  LDC.64 R4, c[0x0][0x3b8] ;  /* 0x0000ee00ff047b82 */ /* 0x000e620000000a00 */
[----:B0----5:R-:W-:-:S04]  /*4090*/  IMAD R7, R29, R8, R11 ;  /* 0x000000081d077224 */ /* 0x021fc800078e020b */
[----:B-1----:R-:W-:-:S05]  /*40a0*/  IMAD.WIDE R6, R7, 0x4, R4 ;  /* 0x0000000407067825 */ /* 0x002fca00078e0204 */
[----:B------:R-:W2:Y:S01]  /*40b0*/  LDG.E R9, desc[UR4][R6.64] ;  /* 0x0000000406097981 */ /* 0x000ea2000c1e1900 */
[----:B------:R-:W-:-:S03]  /*40c0*/  IMAD R31, R11, R8, R29 ;  /* 0x000000080b1f7224 */ /* 0x000fc600078e021d */
[----:B------:R-:W3:Y:S01]  /*40d0*/  LDG.E R32, desc[UR4][R6.64+0x8] ;  /* 0x0000080406207981 */ /* 0x000ee2000c1e1900 */
[----:B------:R-:W-:-:S03]  /*40e0*/  IMAD.WIDE R4, R31, 0x4, R4 ;  /* 0x000000041f047825 */ /* 0x000fc600078e0204 */
[----:B------:R-:W4:Y:S04]  /*40f0*/  LDG.E R31, desc[UR4][R6.64+0x4] ;  /* 0x00000404061f7981 */ /* 0x000f28000c1e1900 */
[----:B------:R0:W3:Y:S01]  /*4100*/  LDG.E R33, desc[UR4][R6.64+0xc] ;  /* 0x00000c0406217981 */ /* 0x0000e2000c1e1900 */
[----:B------:R-:W-:Y:S02]  /*4110*/  IMAD R34, R28, 0x4, R13 ;  /* 0x000000041c227824 */ /* 0x000fe400078e020d */
[C---:B0-----:R-:W-:Y:S02]  /*4120*/  IMAD.WIDE R6, R8.reuse, 0x4, R4 ;  /* 0x0000000408067825 */ /* 0x041fe400078e0204 */
[----:B------:R-:W3:Y:S04]  /*4130*/  LDG.E R4, desc[UR4][R4.64] ;  /* 0x0000000404047981 */ /* 0x000ee8000c1e1900 */
[----:B------:R0:W3:Y:S02]  /*4140*/  LDG.E R35, desc[UR4][R6.64] ;  /* 0x0000000406237981 */ /* 0x0000e4000c1e1900 */
[----:B0-----:R-:W-:-:S05]  /*4150*/  IMAD.WIDE R6, R8, 0x4, R6 ;  /* 0x0000000408067825 */ /* 0x001fca00078e0206 */
[----:B------:R-:W3:Y:S04]  /*4160*/  LDG.E R37, desc[UR4][R6.64] ;  /* 0x0000000406257981 */ /* 0x000ee8000c1e1900 */
[----:B--2---:R0:W-:Y:S02]  /*4170*/  STL [R34], R9 ;  /* 0x0000000922007387 */ /* 0x0041e40000100800 */
[----:B0-----:R-:W-:-:S06]  /*4180*/  IMAD.WIDE R8, R8, 0x4, R6 ;  /* 0x0000000408087825 */ /* 0x001fcc00078e0206 */
[----:B------:R-:W2:Y:S04]  /*4190*/  LDG.E R8, desc[UR4][R8.64] ;  /* 0x0000000408087981 */ /* 0x000ea8000c1e1900 */
[----:B----4-:R0:W-:Y:S04]  /*41a0*/  STL [R34+0x4], R31 ;  /* 0x0000041f22007387 */ /* 0x0101e80000100800 */
[----:B---3--:R0:W-:Y:S04]  /*41b0*/  STL [R34+0x8], R32 ;  /* 0x0000082022007387 */ /* 0x0081e80000100800 */
[----:B------:R0:W-:Y:S01]  /*41c0*/  STL [R34+0xc], R33 ;  /* 0x00000c2122007387 */ /* 0x0001e20000100800 */
[----:B------:R-:W-:Y:S01]  /*41d0*/  IADD3 R4, PT, PT, R35, R4, R10 ;  /* 0x0000000423047210 */ /* 0x000fe20007ffe00a */
[----:B------:R-:W-:-:S02]  /*41e0*/  VIADD R28, R28, 0x4 ;  /* 0x000000041c1c7836 */ /* 0x000fc40000000000 */
[----:B------:R-:W-:Y:S01]  /*41f0*/  VIADD R11, R11, 0x4 ;  /* 0x000000040b0b7836 */ /* 0x000fe20000000000 */
[----:B0-2---:R-:W-:-:S07]  /*4200*/  IADD3 R10, PT, PT, R8, R37, R4 ;  /* 0x00000025080a7210 */ /* 0x005fce0007ffe004 */
.L_x_98:
[----:B------:R-:W-:Y:S05]  /*4210*/  BSYNC.RECONVERGENT B5 ;  /* 0x0000000000057941 */ /* 0x000fea0003800200 */
.L_x_97:
[----:B------:R-:W-:-:S13]  /*4220*/  LOP3.LUT P0, R4, R30, 0x3, RZ, 0xc0, !PT ;  /* 0x000000031e047812 */ /* 0x000fda000780c0ff */
[----:B------:R-:W-:Y:S05]  /*4230*/  @!P0 BRA `(.L_x_85) ;  /* 0x0000000000848947 */ /* 0x000fea0003800000 */
[----:B------:R-:W-:Y:S02]  /*4240*/  ISETP.NE.AND P0, PT, R4, 0x1, PT ;  /* 0x000000010400780c */ /* 0x000fe40003f05270 */
[----:B------:R-:W-:-:S04]  /*4250*/  LOP3.LUT R30, R30, 0x1, RZ, 0xc0, !PT ;  /* 0x000000011e1e7812 */ /* 0x000fc800078ec0ff */
[----:B------:R-:W-:-:S07]  /*4260*/  ISETP.NE.U32.AND P1, PT, R30, 0x1, PT ;  /* 0x000000011e00780c */ /* 0x000fce0003f25070 */
[----:B------:R-:W0:Y:S08]  /*4270*/  @P0 LDC R32, c[0x0][0x3c4] ;  /* 0x0000f100ff200b82 */ /* 0x000e300000000800 */
[----:B------:R-:W1:Y:S08]  /*4280*/  @P0 LDC.64 R8, c[0x0][0x3b8] ;  /* 0x0000ee00ff080b82 */ /* 0x000e700000000a00 */
[----:B------:R-:W2:Y:S08]  /*4290*/  @!P1 LDC R33, c[0x0][0x3c4] ;  /* 0x0000f100ff219b82 */ /* 0x000eb00000000800 */
[----:B------:R-:W3:Y:S01]  /*42a0*/  @!P1 LDC.64 R4, c[0x0][0x3b8] ;  /* 0x0000ee00ff049b82 */ /* 0x000ee20000000a00 */
[----:B0----5:R-:W-:-:S02]  /*42b0*/  @P0 IMAD R7, R29, R32, R11 ;  /* 0x000000201d070224 */ /* 0x021fc400078e020b */
[C---:B------:R-:W-:Y:S02]  /*42c0*/  @P0 IMAD R35, R11.reuse, R32, R29 ;  /* 0x000000200b230224 */ /* 0x040fe400078e021d */
[----:B------:R-:W-:Y:S02]  /*42d0*/  @P0 VIADD R11, R11, 0x2 ;  /* 0x000000020b0b0836 */ /* 0x000fe40000000000 */
[----:B-1----:R-:W-:-:S05]  /*42e0*/  @P0 IMAD.WIDE R6, R7, 0x4, R8 ;  /* 0x0000000407060825 */ /* 0x002fca00078e0208 */
[----:B------:R-:W4:Y:S01]  /*42f0*/  @P0 LDG.E R30, desc[UR4][R6.64] ;  /* 0x00000004061e0981 */ /* 0x000f22000c1e1900 */
[----:B--2---:R-:W-:-:S03]  /*4300*/  @!P1 IMAD R37, R29, R33, R11 ;  /* 0x000000211d259224 */ /* 0x004fc600078e020b */
[----:B------:R3:W2:Y:S01]  /*4310*/  @P0 LDG.E R31, desc[UR4][R6.64+0x4] ;  /* 0x00000404061f0981 */ /* 0x0006a2000c1e1900 */
[----:B------:R-:W-:-:S04]  /*4320*/  @P0 IMAD.WIDE R8, R35, 0x4, R8 ;  /* 0x0000000423080825 */ /* 0x000fc800078e0208 */
[----:B---3--:R-:W-:-:S05]  /*4330*/  @!P1 IMAD.WIDE R6, R37, 0x4, R4 ;  /* 0x0000000425069825 */ /* 0x008fca00078e0204 */
[----:B------:R0:W3:Y:S01]  /*4340*/  @!P1 LDG.E R34, desc[UR4][R6.64] ;  /* 0x0000000406229981 */ /* 0x0000e2000c1e1900 */
[----:B------:R-:W-:-:S04]  /*4350*/  @!P1 IMAD R11, R11, R33, R29 ;  /* 0x000000210b0b9224 */ /* 0x000fc800078e021d */
[----:B------:R-:W-:-:S04]  /*4360*/  @!P1 IMAD.WIDE R4, R11, 0x4, R4 ;  /* 0x000000040b049825 */ /* 0x000fc800078e0204 */
[----:B0-----:R-:W-:Y:S02]  /*4370*/  @P0 IMAD.WIDE R6, R32, 0x4, R8 ;  /* 0x0000000420060825 */ /* 0x001fe400078e0208 */
[----:B------:R-:W3:Y:S04]  /*4380*/  @!P1 LDG.E R5, desc[UR4][R4.64] ;  /* 0x0000000404059981 */ /* 0x000ee8000c1e1900 */
[----:B------:R-:W3:Y:S04]  /*4390*/  @P0 LDG.E R9, desc[UR4][R8.64] ;  /* 0x0000000408090981 */ /* 0x000ee8000c1e1900 */
[----:B------:R-:W3:Y:S01]  /*43a0*/  @P0 LDG.E R29, desc[UR4][R6.64] ;  /* 0x00000004061d0981 */ /* 0x000ee2000c1e1900 */
[----:B------:R-:W-:-:S02]  /*43b0*/  @P0 IMAD R11, R28, 0x4, R13 ;  /* 0x000000041c0b0824 */ /* 0x000fc400078e020d */
[----:B------:R-:W-:-:S04]  /*43c0*/  @P0 VIADD R28, R28, 0x2 ;  /* 0x000000021c1c0836 */ /* 0x000fc80000000000 */
[C---:B------:R-:W-:Y:S02]  /*43d0*/  @!P1 IMAD R33, R28.reuse, 0x4, R13 ;  /* 0x000000041c219824 */ /* 0x040fe400078e020d */
[----:B------:R-:W-:-:S04]  /*43e0*/  @!P1 VIADD R32, R28, 0x1 ;  /* 0x000000011c209836 */ /* 0x000fc80000000000 */
[----:B------:R-:W-:Y:S01]  /*43f0*/  @!P1 IMAD.MOV.U32 R28, RZ, RZ, R32 ;  /* 0x000000ffff1c9224 */ /* 0x000fe200078e0020 */
[----:B----4-:R0:W-:Y:S04]  /*4400*/  @P0 STL [R11], R30 ;  /* 0x0000001e0b000387 */ /* 0x0101e80000100800 */
[----:B--2---:R0:W-:Y:S04]  /*4410*/  @P0 STL [R11+0x4], R31 ;  /* 0x0000041f0b000387 */ /* 0x0041e80000100800 */
[----:B---3--:R0:W-:Y:S01]  /*4420*/  @!P1 STL [R33], R34 ;  /* 0x0000002221009387 */ /* 0x0081e20000100800 */
[----:B------:R-:W-:-:S05]  /*4430*/  @P0 IADD3 R10, PT, PT, R29, R9, R10 ;  /* 0x000000091d0a0210 */ /* 0x000fca0007ffe00a */
[----:B0-----:R-:W-:-:S07]  /*4440*/  @!P1 IMAD.IADD R10, R10, 0x1, R5 ;  /* 0x000000010a0a9824 */ /* 0x001fce00078e0205 */
.L_x_85:
[----:B------:R-:W-:Y:S05]  /*4450*/  BSYNC.RECONVERGENT B3 ;  /* 0x0000000000037941 */ /* 0x000fea0003800200 */
.L_x_83:
[----:B--2---:R-:W2:Y:S02]  /*4460*/  LDC.64 R4, c[0x0][0x3a0] ;  /* 0x0000e800ff047b82 */ /* 0x004ea40000000a00 */
[----:B--2---:R-:W-:-:S06]  /*4470*/  IMAD.WIDE.U32 R4, R26, 0x4, R4 ;  /* 0x000000041a047825 */ /* 0x004fcc00078e0004 */
[----:B------:R-:W2:Y:S01]  /*4480*/  LDG.E R5, desc[UR4][R4.64] ;  /* 0x0000000404057981 */ /* 0x000ea2000c1e1900 */
[----:B------:R-:W-:Y:S01]  /*4490*/  ISETP.NE.AND P1, PT, R28, RZ, PT ;  /* 0x000000ff1c00720c */ /* 0x000fe20003f25270 */
[----:B------:R-:W-:Y:S01]  /*44a0*/  BSSY.RECONVERGENT B3, `(.L_x_99) ;  /* 0x000001b000037945 */ /* 0x000fe20003800200 */
[----:B--2---:R-:W-:-:S04]  /*44b0*/  ISETP.NE.AND P0, PT, R5, R10, PT ;  /* 0x0000000a0500720c */ /* 0x004fc80003f05270 */
[----:B01----:R-:W-:-:S04]  /*44c0*/  SEL R7, R27, RZ, !P0 ;  /* 0x000000ff1b077207 */ /* 0x003fc80004000000 */
[----:B------:R-:W-:-:S03]  /*44d0*/  PRMT R27, R7, 0x7610, R27 ;  /* 0x00007610071b7816 */ /* 0x000fc6000000001b */
[----:B------:R-:W-:Y:S05]  /*44e0*/  @!P1 BRA `(.L_x_100) ;  /* 0x0000000000589947 */ /* 0x000fea0003800000 */
[----:B------:R-:W-:Y:S02]  /*44f0*/  VIADD R9, R28, 0xffffffff ;  /* 0xffffffff1c097836 */ /* 0x000fe40000000000 */
[----:B------:R-:W-:-:S07]  /*4500*/  IMAD.MOV.U32 R4, RZ, RZ, RZ ;  /* 0x000000ffff047224 */ /* 0x000fce00078e00ff */
.L_x_104:
[----:B------:R-:W-:Y:S01]  /*4510*/  ISETP.NE.AND P0, PT, R4, R9, PT ;  /* 0x000000090400720c */ /* 0x000fe20003f05270 */
[----:B------:R-:W-:-:S12]  /*4520*/  BSSY.RELIABLE B5, `(.L_x_101) ;  /* 0x000000e000057945 */ /* 0x000fd80003800100 */
[----:B------:R-:W-:Y:S05]  /*4530*/  @!P0 BRA `(.L_x_102) ;  /* 0x0000000000308947 */ /* 0x000fea0003800000 */
[----:B------:R-:W-:-:S05]  /*4540*/  IMAD R5, R4, 0x4, R13 ;  /* 0x0000000404057824 */ /* 0x000fca00078e020d */
[----:B------:R0:W5:Y:S01]  /*4550*/  LDL R8, [R5] ;  /* 0x0000000005087983 */ /* 0x0001620000100800 */
[----:B------:R-:W-:-:S07]  /*4560*/  IMAD.MOV.U32 R6, RZ, RZ, R4 ;  /* 0x000000ffff067224 */ /* 0x000fce00078e0004 */
.L_x_103:
[----:B0-----:R-:W-:-:S06]  /*4570*/  IMAD R5, R6, 0x4, R13 ;  /* 0x0000000406057824 */ /* 0x001fcc00078e020d */
[----:B------:R-:W2:Y:S01]  /*4580*/  LDL R5, [R5+0x4] ;  /* 0x0000040005057983 */ /* 0x000ea20000100800 */
[----:B------:R-:W-:Y:S02]  /*4590*/  PRMT R27, RZ, 0x7610, R27 ;  /* 0x00007610ff1b7816 */ /* 0x000fe4000000001b */
[----:B--2--5:R-:W-:-:S13]  /*45a0*/  ISETP.NE.AND P0, PT, R8, R5, PT ;  /* 0x000000050800720c */ /* 0x024fda0003f05270 */
[----:B------:R-:W-:Y:S05]  /*45b0*/  @!P0 BREAK.RELIABLE B5 ;  /* 0x0000000000058942 */ /* 0x000fea0003800100 */
[----:B------:R-:W-:Y:S05]  /*45c0*/  @!P0 BRA `(.L_x_100) ;  /* 0x0000000000208947 */ /* 0x000fea0003800000 */
[----:B------:R-:W-:-:S05]  /*45d0*/  VIADD R6, R6, 0x1 ;  /* 0x0000000106067836 */ /* 0x000fca0000000000 */
[----:B------:R-:W-:-:S13]  /*45e0*/  ISETP.NE.AND P0, PT, R6, R9, PT ;  /* 0x000000090600720c */ /* 0x000fda0003f05270 */
[----:B------:R-:W-:Y:S05]  /*45f0*/  @P0 BRA `(.L_x_103) ;  /* 0xfffffffc00dc0947 */ /* 0x000fea000383ffff */
.L_x_102:
[----:B------:R-:W-:Y:S05]  /*4600*/  BSYNC.RELIABLE B5 ;  /* 0x0000000000057941 */ /* 0x000fea0003800100 */
.L_x_101:
[----:B------:R-:W-:-:S05]  /*4610*/  VIADD R4, R4, 0x1 ;  /* 0x0000000104047836 */ /* 0x000fca0000000000 */
[----:B------:R-:W-:-:S13]  /*4620*/  ISETP.NE.AND P0, PT, R4, R28, PT ;  /* 0x0000001c0400720c */ /* 0x000fda0003f05270 */
[----:B------:R-:W-:Y:S05]  /*4630*/  @P0 BRA `(.L_x_104) ;  /* 0xfffffffc00b40947 */ /* 0x000fea000383ffff */
[----:B------:R-:W-:-:S07]  /*4640*/  PRMT R27, R7, 0x7610, R27 ;  /* 0x00007610071b7816 */ /* 0x000fce000000001b */
.L_x_100:
[----:B------:R-:W-:Y:S05]  /*4650*/  BSYNC.RECONVERGENT B3 ;  /* 0x0000000000037941 */ /* 0x000fea0003800200 */
.L_x_99:
[----:B------:R-:W0:Y:S01]  /*4660*/  LDCU UR7, c[0x0][0x3c8] ;  /* 0x00007900ff0777ac */ /* 0x000e220008000800 */
[----:B------:R-:W-:-:S05]  /*4670*/  VIADD R26, R26, 0x1 ;  /* 0x000000011a1a7836 */ /* 0x000fca0000000000 */
[----:B0-----:R-:W-:-:S13]  /*4680*/  ISETP.NE.AND P0, PT, R26, UR7, PT ;  /* 0x000000071a007c0c */ /* 0x001fda000bf05270 */
[----:B------:R-:W-:Y:S05]  /*4690*/  @P0 BRA `(.L_x_105) ;  /* 0xffffffec00980947 */ /* 0x000fea000383ffff */
[----:B------:R-:W-:Y:S05]  /*46a0*/  BSYNC.RECONVERGENT B4 ;  /* 0x0000000000047941 */ /* 0x000fea0003800200 */
.L_x_82:
[----:B------:R-:W-:-:S13]  /*46b0*/  LOP3.LUT P0, RZ, R27, 0xff, RZ, 0xc0, !PT ;  /* 0x000000ff1bff7812 */ /* 0x000fda000780c0ff */
[----:B------:R-:W-:Y:S05]  /*46c0*/  @!P0 BRA `(.L_x_49) ;  /* 0x00000000000c8947 */ /* 0x000fea0003800000 */
.L_x_81:
[----:B0-----:R-:W0:Y:S01]  /*46d0*/  LDC.64 R4, c[0x0][0x3d0] ;  /* 0x0000f400ff047b82 */ /* 0x001e220000000a00 */
[----:B------:R-:W-:-:S05]  /*46e0*/  IMAD.MOV.U32 R6, RZ, RZ, 0x1 ;  /* 0x00000001ff067424 */ /* 0x000fca00078e00ff */
[----:B0-----:R1:W-:Y:S02]  /*46f0*/  STG.E.U8.STRONG.SYS desc[UR4][R4.64], R6 ;  /* 0x0000000604007986 */ /* 0x0013e4000c115104 */
.L_x_49:
[----:B------:R-:W-:Y:S05]  /*4700*/  BSYNC.RECONVERGENT B2 ;  /* 0x0000000000027941 */ /* 0x000fea0003800200 */
.L_x_47:
[----:B0-2---:R-:W0:Y:S01]  /*4710*/  S2R R7, SR_TID.X ;  /* 0x0000000000077919 */ /* 0x005e220000002100 */
[----:B-1----:R-:W1:Y:S01]  /*4720*/  LDC.64 R4, c[0x0][0x398] ;  /* 0x0000e600ff047b82 */ /* 0x002e620000000a00 */
[----:B0-----:R-:W-:-:S04]  /*4730*/  IMAD R7, R2, UR6, R7 ;  /* 0x0000000602077c24 */ /* 0x001fc8000f8e0207 */
[----:B-1----:R-:W-:-:S05]  /*4740*/  IMAD.WIDE R4, R7, 0x4, R4 ;  /* 0x0000000407047825 */ /* 0x002fca00078e0204 */
[----:B------:R-:W2:Y:S01]  /*4750*/  LDG.E R30, desc[UR4][R4.64] ;  /* 0x00000004041e7981 */ /* 0x000ea2000c1e1900 */
[----:B------:R-:W-:Y:S02]  /*4760*/  VIADD R14, R14, 0x1 ;  /* 0x000000010e0e7836 */ /* 0x000fe40000000000 */
[----:B------:R-:W-:Y:S02]  /*4770*/  VIADD R19, R19, 0x1 ;  /* 0x0000000113137836 */ /* 0x000fe40000000000 */
[----:B------:R-:W-:Y:S02]  /*4780*/  VIADD R18, R18, 0x1 ;  /* 0x0000000112127836 */ /* 0x000fe40000000000 */
[----:B------:R-:W-:Y:S01]  /*4790*/  VIADD R15, R15, 0x1 ;  /* 0x000000010f0f7836 */ /* 0x000fe20000000000 */
[----:B--2---:R-:W-:-:S13]  /*47a0*/  ISETP.GE.AND P0, PT, R14, R30, PT ;  /* 0x0000001e0e00720c */ /* 0x004fda0003f06270 */
[----:B------:R-:W-:Y:S05]  /*47b0*/  @!P0 BRA `(.L_x_106) ;  /* 0xffffffb800bc8947 */ /* 0x000fea000383ffff */
[----:B------:R-:W-:Y:S05]  /*47c0*/  BSYNC.RECONVERGENT B0 ;  /* 0x0000000000007941 */ /* 0x000fea0003800200 */
.L_x_2:
[----:B------:R0:W5:Y:S02]  /*47d0*/  LDG.E R7, desc[UR4][R24.64] ;  /* 0x0000000418077981 */ /* 0x000164000c1e1900 */
.L_x_1:
[----:B------:R-:W-:Y:S05]  /*47e0*/  BSYNC.RECONVERGENT B1 ;  /* 0x0000000000017941 */ /* 0x000fea0003800200 */
.L_x_0:
[----:B------:R-:W-:-:S05]  /*47f0*/  VIADD R3, R3, 0x1 ;  /* 0x0000000103037836 */ /* 0x000fca0000000000 */
[----:B-----5:R-:W-:-:S13]  /*4800*/  ISETP.GE.AND P0, PT, R3, R7, PT ;  /* 0x000000070300720c */ /* 0x020fda0003f06270 */
[----:B------:R-:W-:Y:S05]  /*4810*/  @!P0 BRA `(.L_x_107) ;  /* 0xffffffb8006c8947 */ /* 0x000fea000383ffff */
[----:B------:R-:W-:Y:S05]  /*4820*/  EXIT ;  /* 0x000000000000794d */ /* 0x000fea0003800000 */
.L_x_108:
[----:B------:R-:W-:-:S00]  /*4830*/  BRA `(.L_x_108) ;  /* 0xfffffffc00fc7947 */ /* 0x000fc0000383ffff */
[----:B------:R-:W-:-:S00]  /*4840*/  NOP ;  /* 0x0000000000007918 */ /* 0x000fc00000000000 */
        /* <DEDUP_REMOVED lines=11> */
.L_x_109:


//--------------------- .nv.shared.reserved.0     --------------------------
	.section	.nv.shared.reserved.0,"aw",@nobits
	.weak		__nv_reservedSMEM_offset_0_alias
	.size		__nv_reservedSMEM_offset_0_alias, 0, 64
	.other		__nv_reservedSMEM_offset_0_alias,@"STO_CUDA_RESERVED_SHARED STV_DEFAULT"
__nv_reservedSMEM_offset_0_alias:
	.zero		0
	.zero		64


//--------------------- .nv.constant0._Z13kakuro_kernelPiS_S_S_S_S_S_S_iiiPVbS_ --------------------------
	.section	.nv.constant0._Z13kakuro_kernelPiS_S_S_S_S_S_S_iiiPVbS_,"a",@progbits
	.sectionflags	@""
	.align	4
.nv.constant0._Z13kakuro_kernelPiS_S_S_S_S_S_S_iiiPVbS_:
	.zero		992


//--------------------- SYMBOLS --------------------------

	.type		.nv.reservedSmem.offset0,@object
	.size		.nv.reservedSmem.offset0,0x4
